//
// Generated by NVIDIA NVVM Compiler
//
// Compiler Build ID: CL-36424714
// Cuda compilation tools, release 13.0, V13.0.88
// Based on NVVM 20.0.0
//

.version 9.0
.target sm_100
.address_size 64

	// .globl	_Z22generateSpectrumKernelP6float2S0_jjff
.global .align 4 .b8 __cudart_i2opi_f[24] = {65, 144, 67, 60, 153, 149, 98, 219, 192, 221, 52, 245, 209, 87, 39, 252, 41, 21, 68, 78, 110, 131, 249, 162};

.visible .entry _Z22generateSpectrumKernelP6float2S0_jjff(
	.param .u64 .ptr .align 1 _Z22generateSpectrumKernelP6float2S0_jjff_param_0,
	.param .u64 .ptr .align 1 _Z22generateSpectrumKernelP6float2S0_jjff_param_1,
	.param .u32 _Z22generateSpectrumKernelP6float2S0_jjff_param_2,
	.param .u32 _Z22generateSpectrumKernelP6float2S0_jjff_param_3,
	.param .f32 _Z22generateSpectrumKernelP6float2S0_jjff_param_4,
	.param .f32 _Z22generateSpectrumKernelP6float2S0_jjff_param_5
)
{
	.local .align 4 .b8 	__local_depot0[28];
	.reg .b64 	%SP;
	.reg .b64 	%SPL;
	.reg .pred 	%p<36>;
	.reg .b32 	%r<171>;
	.reg .b32 	%f<125>;
	.reg .b64 	%rd<85>;
	.reg .b64 	%fd<9>;

	mov.u64 	%SPL, __local_depot0;
	ld.param.u64 	%rd31, [_Z22generateSpectrumKernelP6float2S0_jjff_param_0];
	ld.param.u64 	%rd30, [_Z22generateSpectrumKernelP6float2S0_jjff_param_1];
	ld.param.u32 	%r58, [_Z22generateSpectrumKernelP6float2S0_jjff_param_2];
	ld.param.u32 	%r59, [_Z22generateSpectrumKernelP6float2S0_jjff_param_3];
	ld.param.f32 	%f30, [_Z22generateSpectrumKernelP6float2S0_jjff_param_4];
	ld.param.f32 	%f31, [_Z22generateSpectrumKernelP6float2S0_jjff_param_5];
	cvta.to.global.u64 	%rd32, %rd31;
	add.u64 	%rd1, %SPL, 0;
	mov.u32 	%r60, %ctaid.x;
	mov.u32 	%r61, %ntid.x;
	mov.u32 	%r62, %tid.x;
	mad.lo.s32 	%r1, %r60, %r61, %r62;
	mov.u32 	%r63, %ctaid.y;
	mov.u32 	%r64, %ntid.y;
	mov.u32 	%r65, %tid.y;
	mad.lo.s32 	%r2, %r63, %r64, %r65;
	mad.lo.s32 	%r3, %r58, %r2, %r1;
	cvt.rn.f32.u32 	%f32, %r1;
	mul.f32 	%f33, %f32, 0f40490FDB;
	div.rn.f32 	%f34, %f33, %f31;
	cvt.rn.f32.u32 	%f35, %r2;
	mul.f32 	%f36, %f35, 0f40C90FDB;
	div.rn.f32 	%f37, %f36, %f31;
	mul.f32 	%f38, %f37, %f37;
	fma.rn.f32 	%f39, %f34, %f34, %f38;
	sqrt.rn.f32 	%f40, %f39;
	mul.f32 	%f41, %f40, 0f411CF5C3;
	sqrt.rn.f32 	%f1, %f41;
	mul.wide.u32 	%rd34, %r3, 8;
	add.s64 	%rd35, %rd32, %rd34;
	ld.global.v2.f32 	{%f3, %f2}, [%rd35];
	not.b32 	%r66, %r2;
	add.s32 	%r67, %r59, %r66;
	mad.lo.s32 	%r68, %r67, %r58, %r1;
	mul.wide.u32 	%rd36, %r68, 8;
	add.s64 	%rd37, %rd32, %rd36;
	ld.global.v2.f32 	{%f5, %f4}, [%rd37];
	mul.f32 	%f6, %f30, %f1;
	mul.f32 	%f42, %f6, 0f3F22F983;
	cvt.rni.s32.f32 	%r162, %f42;
	cvt.rn.f32.s32 	%f43, %r162;
	fma.rn.f32 	%f44, %f43, 0fBFC90FDA, %f6;
	fma.rn.f32 	%f45, %f43, 0fB3A22168, %f44;
	fma.rn.f32 	%f122, %f43, 0fA7C234C5, %f45;
	abs.f32 	%f8, %f6;
	setp.ltu.f32 	%p1, %f8, 0f47CE4780;
	mov.u32 	%r158, %r162;
	mov.f32 	%f121, %f122;
	@%p1 bra 	$L__BB0_8;
	setp.neu.f32 	%p2, %f8, 0f7F800000;
	@%p2 bra 	$L__BB0_3;
	mov.f32 	%f48, 0f00000000;
	mul.rn.f32 	%f121, %f6, %f48;
	mov.b32 	%r158, 0;
	bra.uni 	$L__BB0_8;
$L__BB0_3:
	mov.b32 	%r5, %f6;
	shl.b32 	%r70, %r5, 8;
	or.b32  	%r6, %r70, -2147483648;
	mov.b64 	%rd75, 0;
	mov.b32 	%r155, 0;
	mov.u64 	%rd73, __cudart_i2opi_f;
	mov.u64 	%rd74, %rd1;
$L__BB0_4:
	.pragma "nounroll";
	ld.global.nc.u32 	%r71, [%rd73];
	mad.wide.u32 	%rd40, %r71, %r6, %rd75;
	shr.u64 	%rd75, %rd40, 32;
	st.local.u32 	[%rd74], %rd40;
	add.s32 	%r155, %r155, 1;
	add.s64 	%rd74, %rd74, 4;
	add.s64 	%rd73, %rd73, 4;
	setp.ne.s32 	%p3, %r155, 6;
	@%p3 bra 	$L__BB0_4;
	shr.u32 	%r72, %r5, 23;
	st.local.u32 	[%rd1+24], %rd75;
	and.b32  	%r9, %r72, 31;
	and.b32  	%r73, %r72, 224;
	add.s32 	%r74, %r73, -128;
	shr.u32 	%r75, %r74, 5;
	mul.wide.u32 	%rd41, %r75, 4;
	sub.s64 	%rd8, %rd1, %rd41;
	ld.local.u32 	%r156, [%rd8+24];
	ld.local.u32 	%r157, [%rd8+20];
	setp.eq.s32 	%p4, %r9, 0;
	@%p4 bra 	$L__BB0_7;
	shf.l.wrap.b32 	%r156, %r157, %r156, %r9;
	ld.local.u32 	%r76, [%rd8+16];
	shf.l.wrap.b32 	%r157, %r76, %r157, %r9;
$L__BB0_7:
	shr.u32 	%r77, %r156, 30;
	shf.l.wrap.b32 	%r78, %r157, %r156, 2;
	shl.b32 	%r79, %r157, 2;
	shr.u32 	%r80, %r78, 31;
	add.s32 	%r81, %r80, %r77;
	neg.s32 	%r82, %r81;
	setp.lt.s32 	%p5, %r5, 0;
	selp.b32 	%r158, %r82, %r81, %p5;
	xor.b32  	%r83, %r78, %r5;
	shr.s32 	%r84, %r78, 31;
	xor.b32  	%r85, %r84, %r78;
	xor.b32  	%r86, %r84, %r79;
	cvt.u64.u32 	%rd42, %r85;
	shl.b64 	%rd43, %rd42, 32;
	cvt.u64.u32 	%rd44, %r86;
	or.b64  	%rd45, %rd43, %rd44;
	cvt.rn.f64.s64 	%fd1, %rd45;
	mul.f64 	%fd2, %fd1, 0d3BF921FB54442D19;
	cvt.rn.f32.f64 	%f46, %fd2;
	neg.f32 	%f47, %f46;
	setp.lt.s32 	%p6, %r83, 0;
	selp.f32 	%f121, %f47, %f46, %p6;
$L__BB0_8:
	setp.ltu.f32 	%p7, %f8, 0f47CE4780;
	add.s32 	%r88, %r158, 1;
	mul.rn.f32 	%f49, %f121, %f121;
	and.b32  	%r89, %r158, 1;
	setp.eq.b32 	%p8, %r89, 1;
	selp.f32 	%f50, %f121, 0f3F800000, %p8;
	fma.rn.f32 	%f51, %f49, %f50, 0f00000000;
	fma.rn.f32 	%f52, %f49, 0f37CBAC00, 0fBAB607ED;
	selp.f32 	%f53, 0fB94D4153, %f52, %p8;
	selp.f32 	%f54, 0f3C0885E4, 0f3D2AAABB, %p8;
	fma.rn.f32 	%f55, %f53, %f49, %f54;
	selp.f32 	%f56, 0fBE2AAAA8, 0fBEFFFFFF, %p8;
	fma.rn.f32 	%f57, %f55, %f49, %f56;
	fma.rn.f32 	%f58, %f57, %f51, %f50;
	and.b32  	%r90, %r88, 2;
	setp.eq.s32 	%p9, %r90, 0;
	mov.f32 	%f59, 0f00000000;
	sub.f32 	%f60, %f59, %f58;
	selp.f32 	%f12, %f58, %f60, %p9;
	@%p7 bra 	$L__BB0_16;
	setp.neu.f32 	%p10, %f8, 0f7F800000;
	@%p10 bra 	$L__BB0_11;
	mov.f32 	%f63, 0f00000000;
	mul.rn.f32 	%f122, %f6, %f63;
	mov.b32 	%r162, 0;
	bra.uni 	$L__BB0_16;
$L__BB0_11:
	mov.b32 	%r18, %f6;
	shl.b32 	%r92, %r18, 8;
	or.b32  	%r19, %r92, -2147483648;
	mov.b64 	%rd78, 0;
	mov.b32 	%r159, 0;
	mov.u64 	%rd76, __cudart_i2opi_f;
	mov.u64 	%rd77, %rd1;
$L__BB0_12:
	.pragma "nounroll";
	ld.global.nc.u32 	%r93, [%rd76];
	mad.wide.u32 	%rd48, %r93, %r19, %rd78;
	shr.u64 	%rd78, %rd48, 32;
	st.local.u32 	[%rd77], %rd48;
	add.s32 	%r159, %r159, 1;
	add.s64 	%rd77, %rd77, 4;
	add.s64 	%rd76, %rd76, 4;
	setp.ne.s32 	%p11, %r159, 6;
	@%p11 bra 	$L__BB0_12;
	shr.u32 	%r94, %r18, 23;
	st.local.u32 	[%rd1+24], %rd78;
	and.b32  	%r22, %r94, 31;
	and.b32  	%r95, %r94, 224;
	add.s32 	%r96, %r95, -128;
	shr.u32 	%r97, %r96, 5;
	mul.wide.u32 	%rd49, %r97, 4;
	sub.s64 	%rd15, %rd1, %rd49;
	ld.local.u32 	%r160, [%rd15+24];
	ld.local.u32 	%r161, [%rd15+20];
	setp.eq.s32 	%p12, %r22, 0;
	@%p12 bra 	$L__BB0_15;
	shf.l.wrap.b32 	%r160, %r161, %r160, %r22;
	ld.local.u32 	%r98, [%rd15+16];
	shf.l.wrap.b32 	%r161, %r98, %r161, %r22;
$L__BB0_15:
	shr.u32 	%r99, %r160, 30;
	shf.l.wrap.b32 	%r100, %r161, %r160, 2;
	shl.b32 	%r101, %r161, 2;
	shr.u32 	%r102, %r100, 31;
	add.s32 	%r103, %r102, %r99;
	neg.s32 	%r104, %r103;
	setp.lt.s32 	%p13, %r18, 0;
	selp.b32 	%r162, %r104, %r103, %p13;
	xor.b32  	%r105, %r100, %r18;
	shr.s32 	%r106, %r100, 31;
	xor.b32  	%r107, %r106, %r100;
	xor.b32  	%r108, %r106, %r101;
	cvt.u64.u32 	%rd50, %r107;
	shl.b64 	%rd51, %rd50, 32;
	cvt.u64.u32 	%rd52, %r108;
	or.b64  	%rd53, %rd51, %rd52;
	cvt.rn.f64.s64 	%fd3, %rd53;
	mul.f64 	%fd4, %fd3, 0d3BF921FB54442D19;
	cvt.rn.f32.f64 	%f61, %fd4;
	neg.f32 	%f62, %f61;
	setp.lt.s32 	%p14, %r105, 0;
	selp.f32 	%f122, %f62, %f61, %p14;
$L__BB0_16:
	mul.rn.f32 	%f64, %f122, %f122;
	and.b32  	%r110, %r162, 1;
	setp.eq.b32 	%p15, %r110, 1;
	selp.f32 	%f65, 0f3F800000, %f122, %p15;
	fma.rn.f32 	%f66, %f64, %f65, 0f00000000;
	fma.rn.f32 	%f67, %f64, 0f37CBAC00, 0fBAB607ED;
	selp.f32 	%f68, %f67, 0fB94D4153, %p15;
	selp.f32 	%f69, 0f3D2AAABB, 0f3C0885E4, %p15;
	fma.rn.f32 	%f70, %f68, %f64, %f69;
	selp.f32 	%f71, 0fBEFFFFFF, 0fBE2AAAA8, %p15;
	fma.rn.f32 	%f72, %f70, %f64, %f71;
	fma.rn.f32 	%f73, %f72, %f66, %f65;
	and.b32  	%r111, %r162, 2;
	setp.eq.s32 	%p16, %r111, 0;
	mov.f32 	%f74, 0f00000000;
	sub.f32 	%f75, %f74, %f73;
	selp.f32 	%f76, %f73, %f75, %p16;
	mul.f32 	%f77, %f3, %f12;
	mul.f32 	%f78, %f2, %f76;
	sub.f32 	%f16, %f77, %f78;
	mul.f32 	%f79, %f3, %f76;
	fma.rn.f32 	%f17, %f2, %f12, %f79;
	neg.f32 	%f80, %f1;
	mul.f32 	%f18, %f30, %f80;
	mul.f32 	%f81, %f18, 0f3F22F983;
	cvt.rni.s32.f32 	%r170, %f81;
	cvt.rn.f32.s32 	%f82, %r170;
	fma.rn.f32 	%f83, %f82, 0fBFC90FDA, %f18;
	fma.rn.f32 	%f84, %f82, 0fB3A22168, %f83;
	fma.rn.f32 	%f124, %f82, 0fA7C234C5, %f84;
	abs.f32 	%f20, %f18;
	setp.ltu.f32 	%p17, %f20, 0f47CE4780;
	mov.u32 	%r166, %r170;
	mov.f32 	%f123, %f124;
	@%p17 bra 	$L__BB0_24;
	setp.neu.f32 	%p18, %f20, 0f7F800000;
	@%p18 bra 	$L__BB0_19;
	mov.f32 	%f87, 0f00000000;
	mul.rn.f32 	%f123, %f18, %f87;
	mov.b32 	%r166, 0;
	bra.uni 	$L__BB0_24;
$L__BB0_19:
	mov.b32 	%r32, %f18;
	shl.b32 	%r113, %r32, 8;
	or.b32  	%r33, %r113, -2147483648;
	mov.b64 	%rd81, 0;
	mov.b32 	%r163, 0;
	mov.u64 	%rd79, __cudart_i2opi_f;
	mov.u64 	%rd80, %rd1;
$L__BB0_20:
	.pragma "nounroll";
	ld.global.nc.u32 	%r114, [%rd79];
	mad.wide.u32 	%rd56, %r114, %r33, %rd81;
	shr.u64 	%rd81, %rd56, 32;
	st.local.u32 	[%rd80], %rd56;
	add.s32 	%r163, %r163, 1;
	add.s64 	%rd80, %rd80, 4;
	add.s64 	%rd79, %rd79, 4;
	setp.ne.s32 	%p19, %r163, 6;
	@%p19 bra 	$L__BB0_20;
	shr.u32 	%r115, %r32, 23;
	st.local.u32 	[%rd1+24], %rd81;
	and.b32  	%r36, %r115, 31;
	and.b32  	%r116, %r115, 224;
	add.s32 	%r117, %r116, -128;
	shr.u32 	%r118, %r117, 5;
	mul.wide.u32 	%rd57, %r118, 4;
	sub.s64 	%rd22, %rd1, %rd57;
	ld.local.u32 	%r164, [%rd22+24];
	ld.local.u32 	%r165, [%rd22+20];
	setp.eq.s32 	%p20, %r36, 0;
	@%p20 bra 	$L__BB0_23;
	shf.l.wrap.b32 	%r164, %r165, %r164, %r36;
	ld.local.u32 	%r119, [%rd22+16];
	shf.l.wrap.b32 	%r165, %r119, %r165, %r36;
$L__BB0_23:
	shr.u32 	%r120, %r164, 30;
	shf.l.wrap.b32 	%r121, %r165, %r164, 2;
	shl.b32 	%r122, %r165, 2;
	shr.u32 	%r123, %r121, 31;
	add.s32 	%r124, %r123, %r120;
	neg.s32 	%r125, %r124;
	setp.lt.s32 	%p21, %r32, 0;
	selp.b32 	%r166, %r125, %r124, %p21;
	xor.b32  	%r126, %r121, %r32;
	shr.s32 	%r127, %r121, 31;
	xor.b32  	%r128, %r127, %r121;
	xor.b32  	%r129, %r127, %r122;
	cvt.u64.u32 	%rd58, %r128;
	shl.b64 	%rd59, %rd58, 32;
	cvt.u64.u32 	%rd60, %r129;
	or.b64  	%rd61, %rd59, %rd60;
	cvt.rn.f64.s64 	%fd5, %rd61;
	mul.f64 	%fd6, %fd5, 0d3BF921FB54442D19;
	cvt.rn.f32.f64 	%f85, %fd6;
	neg.f32 	%f86, %f85;
	setp.lt.s32 	%p22, %r126, 0;
	selp.f32 	%f123, %f86, %f85, %p22;
$L__BB0_24:
	setp.ltu.f32 	%p23, %f20, 0f47CE4780;
	add.s32 	%r131, %r166, 1;
	mul.rn.f32 	%f88, %f123, %f123;
	and.b32  	%r132, %r166, 1;
	setp.eq.b32 	%p24, %r132, 1;
	selp.f32 	%f89, %f123, 0f3F800000, %p24;
	fma.rn.f32 	%f90, %f88, %f89, 0f00000000;
	fma.rn.f32 	%f91, %f88, 0f37CBAC00, 0fBAB607ED;
	selp.f32 	%f92, 0fB94D4153, %f91, %p24;
	selp.f32 	%f93, 0f3C0885E4, 0f3D2AAABB, %p24;
	fma.rn.f32 	%f94, %f92, %f88, %f93;
	selp.f32 	%f95, 0fBE2AAAA8, 0fBEFFFFFF, %p24;
	fma.rn.f32 	%f96, %f94, %f88, %f95;
	fma.rn.f32 	%f97, %f96, %f90, %f89;
	and.b32  	%r133, %r131, 2;
	setp.eq.s32 	%p25, %r133, 0;
	mov.f32 	%f98, 0f00000000;
	sub.f32 	%f99, %f98, %f97;
	selp.f32 	%f24, %f97, %f99, %p25;
	@%p23 bra 	$L__BB0_32;
	setp.neu.f32 	%p26, %f20, 0f7F800000;
	@%p26 bra 	$L__BB0_27;
	mov.f32 	%f102, 0f00000000;
	mul.rn.f32 	%f124, %f18, %f102;
	mov.b32 	%r170, 0;
	bra.uni 	$L__BB0_32;
$L__BB0_27:
	mov.b32 	%r45, %f18;
	shl.b32 	%r135, %r45, 8;
	or.b32  	%r46, %r135, -2147483648;
	mov.b64 	%rd84, 0;
	mov.b32 	%r167, 0;
	mov.u64 	%rd82, __cudart_i2opi_f;
	mov.u64 	%rd83, %rd1;
$L__BB0_28:
	.pragma "nounroll";
	ld.global.nc.u32 	%r136, [%rd82];
	mad.wide.u32 	%rd64, %r136, %r46, %rd84;
	shr.u64 	%rd84, %rd64, 32;
	st.local.u32 	[%rd83], %rd64;
	add.s32 	%r167, %r167, 1;
	add.s64 	%rd83, %rd83, 4;
	add.s64 	%rd82, %rd82, 4;
	setp.ne.s32 	%p27, %r167, 6;
	@%p27 bra 	$L__BB0_28;
	shr.u32 	%r137, %r45, 23;
	st.local.u32 	[%rd1+24], %rd84;
	and.b32  	%r49, %r137, 31;
	and.b32  	%r138, %r137, 224;
	add.s32 	%r139, %r138, -128;
	shr.u32 	%r140, %r139, 5;
	mul.wide.u32 	%rd65, %r140, 4;
	sub.s64 	%rd29, %rd1, %rd65;
	ld.local.u32 	%r168, [%rd29+24];
	ld.local.u32 	%r169, [%rd29+20];
	setp.eq.s32 	%p28, %r49, 0;
	@%p28 bra 	$L__BB0_31;
	shf.l.wrap.b32 	%r168, %r169, %r168, %r49;
	ld.local.u32 	%r141, [%rd29+16];
	shf.l.wrap.b32 	%r169, %r141, %r169, %r49;
$L__BB0_31:
	shr.u32 	%r142, %r168, 30;
	shf.l.wrap.b32 	%r143, %r169, %r168, 2;
	shl.b32 	%r144, %r169, 2;
	shr.u32 	%r145, %r143, 31;
	add.s32 	%r146, %r145, %r142;
	neg.s32 	%r147, %r146;
	setp.lt.s32 	%p29, %r45, 0;
	selp.b32 	%r170, %r147, %r146, %p29;
	xor.b32  	%r148, %r143, %r45;
	shr.s32 	%r149, %r143, 31;
	xor.b32  	%r150, %r149, %r143;
	xor.b32  	%r151, %r149, %r144;
	cvt.u64.u32 	%rd66, %r150;
	shl.b64 	%rd67, %rd66, 32;
	cvt.u64.u32 	%rd68, %r151;
	or.b64  	%rd69, %rd67, %rd68;
	cvt.rn.f64.s64 	%fd7, %rd69;
	mul.f64 	%fd8, %fd7, 0d3BF921FB54442D19;
	cvt.rn.f32.f64 	%f100, %fd8;
	neg.f32 	%f101, %f100;
	setp.lt.s32 	%p30, %r148, 0;
	selp.f32 	%f124, %f101, %f100, %p30;
$L__BB0_32:
	mul.rn.f32 	%f103, %f124, %f124;
	and.b32  	%r153, %r170, 1;
	setp.eq.b32 	%p31, %r153, 1;
	selp.f32 	%f104, 0f3F800000, %f124, %p31;
	fma.rn.f32 	%f105, %f103, %f104, 0f00000000;
	fma.rn.f32 	%f106, %f103, 0f37CBAC00, 0fBAB607ED;
	selp.f32 	%f107, %f106, 0fB94D4153, %p31;
	selp.f32 	%f108, 0f3D2AAABB, 0f3C0885E4, %p31;
	fma.rn.f32 	%f109, %f107, %f103, %f108;
	selp.f32 	%f110, 0fBEFFFFFF, 0fBE2AAAA8, %p31;
	fma.rn.f32 	%f111, %f109, %f103, %f110;
	fma.rn.f32 	%f112, %f111, %f105, %f104;
	and.b32  	%r154, %r170, 2;
	setp.eq.s32 	%p32, %r154, 0;
	mov.f32 	%f113, 0f00000000;
	sub.f32 	%f114, %f113, %f112;
	selp.f32 	%f115, %f112, %f114, %p32;
	mul.f32 	%f116, %f4, %f115;
	fma.rn.f32 	%f117, %f5, %f24, %f116;
	mul.f32 	%f118, %f5, %f115;
	mul.f32 	%f119, %f4, %f24;
	sub.f32 	%f120, %f118, %f119;
	add.f32 	%f28, %f16, %f117;
	add.f32 	%f29, %f17, %f120;
	setp.ge.u32 	%p33, %r1, %r58;
	setp.ge.u32 	%p34, %r2, %r59;
	or.pred  	%p35, %p33, %p34;
	@%p35 bra 	$L__BB0_34;
	cvta.to.global.u64 	%rd70, %rd30;
	add.s64 	%rd72, %rd70, %rd34;
	st.global.v2.f32 	[%rd72], {%f28, %f29};
$L__BB0_34:
	ret;

}
	// .globl	_Z20calculateSlopeKernelPfP6float2jj
.visible .entry _Z20calculateSlopeKernelPfP6float2jj(
	.param .u64 .ptr .align 1 _Z20calculateSlopeKernelPfP6float2jj_param_0,
	.param .u64 .ptr .align 1 _Z20calculateSlopeKernelPfP6float2jj_param_1,
	.param .u32 _Z20calculateSlopeKernelPfP6float2jj_param_2,
	.param .u32 _Z20calculateSlopeKernelPfP6float2jj_param_3
)
{
	.reg .pred 	%p<8>;
	.reg .b32 	%r<18>;
	.reg .b32 	%f<12>;
	.reg .b64 	%rd<15>;

	ld.param.u64 	%rd1, [_Z20calculateSlopeKernelPfP6float2jj_param_0];
	ld.param.u64 	%rd2, [_Z20calculateSlopeKernelPfP6float2jj_param_1];
	ld.param.u32 	%r2, [_Z20calculateSlopeKernelPfP6float2jj_param_2];
	ld.param.u32 	%r3, [_Z20calculateSlopeKernelPfP6float2jj_param_3];
	mov.u32 	%r4, %ctaid.x;
	mov.u32 	%r5, %ntid.x;
	mov.u32 	%r6, %tid.x;
	mad.lo.s32 	%r7, %r4, %r5, %r6;
	mov.u32 	%r8, %ctaid.y;
	mov.u32 	%r9, %ntid.y;
	mov.u32 	%r10, %tid.y;
	mad.lo.s32 	%r11, %r8, %r9, %r10;
	mad.lo.s32 	%r1, %r2, %r11, %r7;
	setp.eq.s32 	%p1, %r7, 0;
	setp.eq.s32 	%p2, %r11, 0;
	or.pred  	%p3, %p1, %p2;
	add.s32 	%r12, %r2, -1;
	setp.ge.u32 	%p4, %r7, %r12;
	or.pred  	%p5, %p3, %p4;
	add.s32 	%r13, %r3, -1;
	setp.ge.u32 	%p6, %r11, %r13;
	mov.f32 	%f10, 0f00000000;
	or.pred  	%p7, %p5, %p6;
	mov.f32 	%f11, %f10;
	@%p7 bra 	$L__BB1_2;
	cvta.to.global.u64 	%rd3, %rd1;
	add.s32 	%r14, %r1, 1;
	mul.wide.u32 	%rd4, %r14, 4;
	add.s64 	%rd5, %rd3, %rd4;
	ld.global.f32 	%f6, [%rd5];
	add.s32 	%r15, %r1, -1;
	mul.wide.u32 	%rd6, %r15, 4;
	add.s64 	%rd7, %rd3, %rd6;
	ld.global.f32 	%f7, [%rd7];
	sub.f32 	%f11, %f6, %f7;
	add.s32 	%r16, %r1, %r2;
	mul.wide.u32 	%rd8, %r16, 4;
	add.s64 	%rd9, %rd3, %rd8;
	ld.global.f32 	%f8, [%rd9];
	sub.s32 	%r17, %r1, %r2;
	mul.wide.u32 	%rd10, %r17, 4;
	add.s64 	%rd11, %rd3, %rd10;
	ld.global.f32 	%f9, [%rd11];
	sub.f32 	%f10, %f8, %f9;
$L__BB1_2:
	cvta.to.global.u64 	%rd12, %rd2;
	mul.wide.u32 	%rd13, %r1, 8;
	add.s64 	%rd14, %rd12, %rd13;
	st.global.v2.f32 	[%rd14], {%f11, %f10};
	ret;

}
	// .globl	_Z15KernelFFTCUDA_HPhPfiimf
.visible .entry _Z15KernelFFTCUDA_HPhPfiimf(
	.param .u64 .ptr .align 1 _Z15KernelFFTCUDA_HPhPfiimf_param_0,
	.param .u64 .ptr .align 1 _Z15KernelFFTCUDA_HPhPfiimf_param_1,
	.param .u32 _Z15KernelFFTCUDA_HPhPfiimf_param_2,
	.param .u32 _Z15KernelFFTCUDA_HPhPfiimf_param_3,
	.param .u64 _Z15KernelFFTCUDA_HPhPfiimf_param_4,
	.param .f32 _Z15KernelFFTCUDA_HPhPfiimf_param_5
)
{
	.reg .pred 	%p<4>;
	.reg .b32 	%r<16>;
	.reg .b32 	%f<2>;
	.reg .b64 	%rd<12>;

	ld.param.u64 	%rd1, [_Z15KernelFFTCUDA_HPhPfiimf_param_0];
	ld.param.u64 	%rd2, [_Z15KernelFFTCUDA_HPhPfiimf_param_1];
	ld.param.u32 	%r3, [_Z15KernelFFTCUDA_HPhPfiimf_param_2];
	ld.param.u32 	%r4, [_Z15KernelFFTCUDA_HPhPfiimf_param_3];
	ld.param.u64 	%rd3, [_Z15KernelFFTCUDA_HPhPfiimf_param_4];
	mov.u32 	%r6, %ctaid.x;
	mov.u32 	%r7, %ntid.x;
	mov.u32 	%r8, %tid.x;
	mad.lo.s32 	%r1, %r6, %r7, %r8;
	mov.u32 	%r9, %ctaid.y;
	mov.u32 	%r10, %ntid.y;
	mov.u32 	%r11, %tid.y;
	mad.lo.s32 	%r12, %r9, %r10, %r11;
	setp.ge.s32 	%p1, %r1, %r3;
	setp.ge.s32 	%p2, %r12, %r4;
	or.pred  	%p3, %p1, %p2;
	@%p3 bra 	$L__BB2_2;
	cvta.to.global.u64 	%rd4, %rd2;
	cvta.to.global.u64 	%rd5, %rd1;
	cvt.u64.u32 	%rd6, %r12;
	mad.lo.s64 	%rd7, %rd3, %rd6, %rd5;
	shl.b32 	%r13, %r1, 2;
	mul.wide.s32 	%rd8, %r13, 4;
	add.s64 	%rd9, %rd7, %rd8;
	mad.lo.s32 	%r14, %r3, %r12, %r1;
	mul.wide.s32 	%rd10, %r14, 4;
	add.s64 	%rd11, %rd4, %rd10;
	ld.global.f32 	%f1, [%rd11];
	st.global.f32 	[%rd9], %f1;
	st.global.f32 	[%rd9+4], %f1;
	st.global.f32 	[%rd9+8], %f1;
	mov.b32 	%r15, 1065353216;
	st.global.u32 	[%rd9+12], %r15;
$L__BB2_2:
	ret;

}


// ===== COMPILED SASS (sm_100) =====

	.target	sm_100

	.elftype	@"ET_EXEC"


//--------------------- .note.nv.tkinfo           --------------------------
	.section	.note.nv.tkinfo,"",@"SHT_NOTE"
	.sectionflags	@"SHF_NOTE_NV_TKINFO"
	.tkinfo
        /*0018*/ 	.word	0x00000002
        /*0030*/ 	.string	""
        /*0030*/ 	.string	"ptxas"
        /*0030*/ 	.string	"Cuda compilation tools, release 13.0, V13.0.88"
        /*0030*/ 	.string	"Build cuda_13.0.r13.0/compiler.36424714_0"
        /*0030*/ 	.string	"-arch sm_100 -m 64 "



//--------------------- .note.nv.cuinfo           --------------------------
	.section	.note.nv.cuinfo,"",@"SHT_NOTE"
	.sectionflags	@"SHF_NOTE_NV_CUINFO"
        /*0018*/ 	.short	0x0002
        /*001a*/ 	.short	0x0064
        /*001c*/ 	.short	0x0082
	.zero		2


//--------------------- .nv.info                  --------------------------
	.section	.nv.info,"",@"SHT_CUDA_INFO"
	.align	4


	//----- nvinfo : EIATTR_REGCOUNT
	.align		4
        /*0000*/ 	.byte	0x04, 0x2f
        /*0002*/ 	.short	(.L_2 - .L_1)
	.align		4
.L_1:
        /*0004*/ 	.word	index@(_Z22generateSpectrumKernelP6float2S0_jjff)
        /*0008*/ 	.word	0x0000001c


	//----- nvinfo : EIATTR_FRAME_SIZE
	.align		4
.L_2:
        /*000c*/ 	.byte	0x04, 0x11
        /*000e*/ 	.short	(.L_4 - .L_3)
	.align		4
.L_3:
        /*0010*/ 	.word	index@($__internal_1_$__cuda_sm3x_div_rn_noftz_f32_slowpath)
        /*0014*/ 	.word	0x00000020


	//----- nvinfo : EIATTR_FRAME_SIZE
	.align		4
.L_4:
        /*0018*/ 	.byte	0x04, 0x11
        /*001a*/ 	.short	(.L_6 - .L_5)
	.align		4
.L_5:
        /*001c*/ 	.word	index@($__internal_0_$__cuda_sm20_sqrt_rn_f32_slowpath)
        /*0020*/ 	.word	0x00000020


	//----- nvinfo : EIATTR_FRAME_SIZE
	.align		4
.L_6:
        /*0024*/ 	.byte	0x04, 0x11
        /*0026*/ 	.short	(.L_8 - .L_7)
	.align		4
.L_7:
        /*0028*/ 	.word	index@(_Z22generateSpectrumKernelP6float2S0_jjff)
        /*002c*/ 	.word	0x00000020


	//----- nvinfo : EIATTR_REGCOUNT
	.align		4
.L_8:
        /*0030*/ 	.byte	0x04, 0x2f
        /*0032*/ 	.short	(.L_10 - .L_9)
	.align		4
.L_9:
        /*0034*/ 	.word	index@(_Z20calculateSlopeKernelPfP6float2jj)
        /*0038*/ 	.word	0x00000012


	//----- nvinfo : EIATTR_FRAME_SIZE
	.align		4
.L_10:
        /*003c*/ 	.byte	0x04, 0x11
        /*003e*/ 	.short	(.L_12 - .L_11)
	.align		4
.L_11:
        /*0040*/ 	.word	index@(_Z20calculateSlopeKernelPfP6float2jj)
        /*0044*/ 	.word	0x00000000


	//----- nvinfo : EIATTR_REGCOUNT
	.align		4
.L_12:
        /*0048*/ 	.byte	0x04, 0x2f
        /*004a*/ 	.short	(.L_14 - .L_13)
	.align		4
.L_13:
        /*004c*/ 	.word	index@(_Z15KernelFFTCUDA_HPhPfiimf)
        /*0050*/ 	.word	0x0000000a


	//----- nvinfo : EIATTR_FRAME_SIZE
	.align		4
.L_14:
        /*0054*/ 	.byte	0x04, 0x11
        /*0056*/ 	.short	(.L_16 - .L_15)
	.align		4
.L_15:
        /*0058*/ 	.word	index@(_Z15KernelFFTCUDA_HPhPfiimf)
        /*005c*/ 	.word	0x00000000


	//----- nvinfo : EIATTR_MIN_STACK_SIZE
	.align		4
.L_16:
        /*0060*/ 	.byte	0x04, 0x12
        /*0062*/ 	.short	(.L_18 - .L_17)
	.align		4
.L_17:
        /*0064*/ 	.word	index@(_Z15KernelFFTCUDA_HPhPfiimf)
        /*0068*/ 	.word	0x00000000


	//----- nvinfo : EIATTR_MIN_STACK_SIZE
	.align		4
.L_18:
        /*006c*/ 	.byte	0x04, 0x12
        /*006e*/ 	.short	(.L_20 - .L_19)
	.align		4
.L_19:
        /*0070*/ 	.word	index@(_Z20calculateSlopeKernelPfP6float2jj)
        /*0074*/ 	.word	0x00000000


	//----- nvinfo : EIATTR_MIN_STACK_SIZE
	.align		4
.L_20:
        /*0078*/ 	.byte	0x04, 0x12
        /*007a*/ 	.short	(.L_22 - .L_21)
	.align		4
.L_21:
        /*007c*/ 	.word	index@(_Z22generateSpectrumKernelP6float2S0_jjff)
        /*0080*/ 	.word	0x00000020
.L_22:


//--------------------- .nv.compat                --------------------------
	.section	.nv.compat,"",@"SHT_CUDA_COMPAT_INFO"
	.align	4
        /*0000*/ 	.byte	0x02, 0x09, 0x00, 0x00, 0x02, 0x02, 0x01, 0x00, 0x02, 0x05, 0x05, 0x00, 0x03, 0x07, 0x01, 0x01
        /*0010*/ 	.byte	0x02, 0x03, 0x00, 0x00, 0x02, 0x06, 0x01, 0x00, 0x04, 0x0b, 0x08, 0x00, 0x01, 0x00, 0x00, 0x00
        /*0020*/ 	.byte	0x00, 0x00, 0x00, 0x00


//--------------------- .nv.info._Z15KernelFFTCUDA_HPhPfiimf --------------------------
	.section	.nv.info._Z15KernelFFTCUDA_HPhPfiimf,"",@"SHT_CUDA_INFO"
	.sectionflags	@""
	.align	4


	//----- nvinfo : EIATTR_CUDA_API_VERSION
	.align		4
        /*0000*/ 	.byte	0x04, 0x37
        /*0002*/ 	.short	(.L_24 - .L_23)
.L_23:
        /*0004*/ 	.word	0x00000082


	//----- nvinfo : EIATTR_KPARAM_INFO
	.align		4
.L_24:
        /*0008*/ 	.byte	0x04, 0x17
        /*000a*/ 	.short	(.L_26 - .L_25)
.L_25:
        /*000c*/ 	.word	0x00000000
        /*0010*/ 	.short	0x0005
        /*0012*/ 	.short	0x0020
        /*0014*/ 	.byte	0x00, 0xf0, 0x11, 0x00


	//----- nvinfo : EIATTR_KPARAM_INFO
	.align		4
.L_26:
        /*0018*/ 	.byte	0x04, 0x17
        /*001a*/ 	.short	(.L_28 - .L_27)
.L_27:
        /*001c*/ 	.word	0x00000000
        /*0020*/ 	.short	0x0004
        /*0022*/ 	.short	0x0018
        /*0024*/ 	.byte	0x00, 0xf0, 0x21, 0x00


	//----- nvinfo : EIATTR_KPARAM_INFO
	.align		4
.L_28:
        /*0028*/ 	.byte	0x04, 0x17
        /*002a*/ 	.short	(.L_30 - .L_29)
.L_29:
        /*002c*/ 	.word	0x00000000
        /*0030*/ 	.short	0x0003
        /*0032*/ 	.short	0x0014
        /*0034*/ 	.byte	0x00, 0xf0, 0x11, 0x00


	//----- nvinfo : EIATTR_KPARAM_INFO
	.align		4
.L_30:
        /*0038*/ 	.byte	0x04, 0x17
        /*003a*/ 	.short	(.L_32 - .L_31)
.L_31:
        /*003c*/ 	.word	0x00000000
        /*0040*/ 	.short	0x0002
        /*0042*/ 	.short	0x0010
        /*0044*/ 	.byte	0x00, 0xf0, 0x11, 0x00


	//----- nvinfo : EIATTR_KPARAM_INFO
	.align		4
.L_32:
        /*0048*/ 	.byte	0x04, 0x17
        /*004a*/ 	.short	(.L_34 - .L_33)
.L_33:
        /*004c*/ 	.word	0x00000000
        /*0050*/ 	.short	0x0001
        /*0052*/ 	.short	0x0008
        /*0054*/ 	.byte	0x00, 0xf5, 0x21, 0x00


	//----- nvinfo : EIATTR_KPARAM_INFO
	.align		4
.L_34:
        /*0058*/ 	.byte	0x04, 0x17
        /*005a*/ 	.short	(.L_36 - .L_35)
.L_35:
        /*005c*/ 	.word	0x00000000
        /*0060*/ 	.short	0x0000
        /*0062*/ 	.short	0x0000
        /*0064*/ 	.byte	0x00, 0xf5, 0x21, 0x00


	//----- nvinfo : EIATTR_SPARSE_MMA_MASK
	.align		4
.L_36:
        /*0068*/ 	.byte	0x03, 0x50
        /*006a*/ 	.short	0x0000


	//----- nvinfo : EIATTR_MAXREG_COUNT
	.align		4
        /*006c*/ 	.byte	0x03, 0x1b
        /*006e*/ 	.short	0x00ff


	//----- nvinfo : EIATTR_MERCURY_ISA_VERSION
	.align		4
        /*0070*/ 	.byte	0x03, 0x5f
        /*0072*/ 	.short	0x0101


	//----- nvinfo : EIATTR_VRC_CTA_INIT_COUNT
	.align		4
        /*0074*/ 	.byte	0x02, 0x4a
	.zero		1
	.zero		1


	//----- nvinfo : EIATTR_EXIT_INSTR_OFFSETS
	.align		4
        /*0078*/ 	.byte	0x04, 0x1c
        /*007a*/ 	.short	(.L_38 - .L_37)


	//   ....[0]....
.L_37:
        /*007c*/ 	.word	0x000000c0


	//   ....[1]....
        /*0080*/ 	.word	0x000001d0


	//----- nvinfo : EIATTR_CBANK_PARAM_SIZE
	.align		4
.L_38:
        /*0084*/ 	.byte	0x03, 0x19
        /*0086*/ 	.short	0x0024


	//----- nvinfo : EIATTR_PARAM_CBANK
	.align		4
        /*0088*/ 	.byte	0x04, 0x0a
        /*008a*/ 	.short	(.L_40 - .L_39)
	.align		4
.L_39:
        /*008c*/ 	.word	index@(.nv.constant0._Z15KernelFFTCUDA_HPhPfiimf)
        /*0090*/ 	.short	0x0380
        /*0092*/ 	.short	0x0024


	//----- nvinfo : EIATTR_SW_WAR
	.align		4
.L_40:
        /*0094*/ 	.byte	0x04, 0x36
        /*0096*/ 	.short	(.L_42 - .L_41)
.L_41:
        /*0098*/ 	.word	0x00000008
.L_42:


//--------------------- .nv.info._Z20calculateSlopeKernelPfP6float2jj --------------------------
	.section	.nv.info._Z20calculateSlopeKernelPfP6float2jj,"",@"SHT_CUDA_INFO"
	.sectionflags	@""
	.align	4


	//----- nvinfo : EIATTR_CUDA_API_VERSION
	.align		4
        /*0000*/ 	.byte	0x04, 0x37
        /*0002*/ 	.short	(.L_44 - .L_43)
.L_43:
        /*0004*/ 	.word	0x00000082


	//----- nvinfo : EIATTR_KPARAM_INFO
	.align		4
.L_44:
        /*0008*/ 	.byte	0x04, 0x17
        /*000a*/ 	.short	(.L_46 - .L_45)
.L_45:
        /*000c*/ 	.word	0x00000000
        /*0010*/ 	.short	0x0003
        /*0012*/ 	.short	0x0014
        /*0014*/ 	.byte	0x00, 0xf0, 0x11, 0x00


	//----- nvinfo : EIATTR_KPARAM_INFO
	.align		4
.L_46:
        /*0018*/ 	.byte	0x04, 0x17
        /*001a*/ 	.short	(.L_48 - .L_47)
.L_47:
        /*001c*/ 	.word	0x00000000
        /*0020*/ 	.short	0x0002
        /*0022*/ 	.short	0x0010
        /*0024*/ 	.byte	0x00, 0xf0, 0x11, 0x00


	//----- nvinfo : EIATTR_KPARAM_INFO
	.align		4
.L_48:
        /*0028*/ 	.byte	0x04, 0x17
        /*002a*/ 	.short	(.L_50 - .L_49)
.L_49:
        /*002c*/ 	.word	0x00000000
        /*0030*/ 	.short	0x0001
        /*0032*/ 	.short	0x0008
        /*0034*/ 	.byte	0x00, 0xf5, 0x21, 0x00


	//----- nvinfo : EIATTR_KPARAM_INFO
	.align		4
.L_50:
        /*0038*/ 	.byte	0x04, 0x17
        /*003a*/ 	.short	(.L_52 - .L_51)
.L_51:
        /*003c*/ 	.word	0x00000000
        /*0040*/ 	.short	0x0000
        /*0042*/ 	.short	0x0000
        /*0044*/ 	.byte	0x00, 0xf5, 0x21, 0x00


	//----- nvinfo : EIATTR_SPARSE_MMA_MASK
	.align		4
.L_52:
        /*0048*/ 	.byte	0x03, 0x50
        /*004a*/ 	.short	0x0000


	//----- nvinfo : EIATTR_MAXREG_COUNT
	.align		4
        /*004c*/ 	.byte	0x03, 0x1b
        /*004e*/ 	.short	0x00ff


	//----- nvinfo : EIATTR_MERCURY_ISA_VERSION
	.align		4
        /*0050*/ 	.byte	0x03, 0x5f
        /*0052*/ 	.short	0x0101


	//----- nvinfo : EIATTR_VRC_CTA_INIT_COUNT
	.align		4
        /*0054*/ 	.byte	0x02, 0x4a
	.zero		1
	.zero		1


	//----- nvinfo : EIATTR_EXIT_INSTR_OFFSETS
	.align		4
        /*0058*/ 	.byte	0x04, 0x1c
        /*005a*/ 	.short	(.L_54 - .L_53)


	//   ....[0]....
.L_53:
        /*005c*/ 	.word	0x00000250


	//----- nvinfo : EIATTR_CBANK_PARAM_SIZE
	.align		4
.L_54:
        /*0060*/ 	.byte	0x03, 0x19
        /*0062*/ 	.short	0x0018


	//----- nvinfo : EIATTR_PARAM_CBANK
	.align		4
        /*0064*/ 	.byte	0x04, 0x0a
        /*0066*/ 	.short	(.L_56 - .L_55)
	.align		4
.L_55:
        /*0068*/ 	.word	index@(.nv.constant0._Z20calculateSlopeKernelPfP6float2jj)
        /*006c*/ 	.short	0x0380
        /*006e*/ 	.short	0x0018


	//----- nvinfo : EIATTR_SW_WAR
	.align		4
.L_56:
        /*0070*/ 	.byte	0x04, 0x36
        /*0072*/ 	.short	(.L_58 - .L_57)
.L_57:
        /*0074*/ 	.word	0x00000008
.L_58:


//--------------------- .nv.info._Z22generateSpectrumKernelP6float2S0_jjff --------------------------
	.section	.nv.info._Z22generateSpectrumKernelP6float2S0_jjff,"",@"SHT_CUDA_INFO"
	.sectionflags	@""
	.align	4


	//----- nvinfo : EIATTR_CUDA_API_VERSION
	.align		4
        /*0000*/ 	.byte	0x04, 0x37
        /*0002*/ 	.short	(.L_60 - .L_59)
.L_59:
        /*0004*/ 	.word	0x00000082


	//----- nvinfo : EIATTR_KPARAM_INFO
	.align		4
.L_60:
        /*0008*/ 	.byte	0x04, 0x17
        /*000a*/ 	.short	(.L_62 - .L_61)
.L_61:
        /*000c*/ 	.word	0x00000000
        /*0010*/ 	.short	0x0005
        /*0012*/ 	.short	0x001c
        /*0014*/ 	.byte	0x00, 0xf0, 0x11, 0x00


	//----- nvinfo : EIATTR_KPARAM_INFO
	.align		4
.L_62:
        /*0018*/ 	.byte	0x04, 0x17
        /*001a*/ 	.short	(.L_64 - .L_63)
.L_63:
        /*001c*/ 	.word	0x00000000
        /*0020*/ 	.short	0x0004
        /*0022*/ 	.short	0x0018
        /*0024*/ 	.byte	0x00, 0xf0, 0x11, 0x00


	//----- nvinfo : EIATTR_KPARAM_INFO
	.align		4
.L_64:
        /*0028*/ 	.byte	0x04, 0x17
        /*002a*/ 	.short	(.L_66 - .L_65)
.L_65:
        /*002c*/ 	.word	0x00000000
        /*0030*/ 	.short	0x0003
        /*0032*/ 	.short	0x0014
        /*0034*/ 	.byte	0x00, 0xf0, 0x11, 0x00


	//----- nvinfo : EIATTR_KPARAM_INFO
	.align		4
.L_66:
        /*0038*/ 	.byte	0x04, 0x17
        /*003a*/ 	.short	(.L_68 - .L_67)
.L_67:
        /*003c*/ 	.word	0x00000000
        /*0040*/ 	.short	0x0002
        /*0042*/ 	.short	0x0010
        /*0044*/ 	.byte	0x00, 0xf0, 0x11, 0x00


	//----- nvinfo : EIATTR_KPARAM_INFO
	.align		4
.L_68:
        /*0048*/ 	.byte	0x04, 0x17
        /*004a*/ 	.short	(.L_70 - .L_69)
.L_69:
        /*004c*/ 	.word	0x00000000
        /*0050*/ 	.short	0x0001
        /*0052*/ 	.short	0x0008
        /*0054*/ 	.byte	0x00, 0xf5, 0x21, 0x00


	//----- nvinfo : EIATTR_KPARAM_INFO
	.align		4
.L_70:
        /*0058*/ 	.byte	0x04, 0x17
        /*005a*/ 	.short	(.L_72 - .L_71)
.L_71:
        /*005c*/ 	.word	0x00000000
        /*0060*/ 	.short	0x0000
        /*0062*/ 	.short	0x0000
        /*0064*/ 	.byte	0x00, 0xf5, 0x21, 0x00


	//----- nvinfo : EIATTR_SPARSE_MMA_MASK
	.align		4
.L_72:
        /*0068*/ 	.byte	0x03, 0x50
        /*006a*/ 	.short	0x0000


	//----- nvinfo : EIATTR_MAXREG_COUNT
	.align		4
        /*006c*/ 	.byte	0x03, 0x1b
        /*006e*/ 	.short	0x00ff


	//----- nvinfo : EIATTR_MERCURY_ISA_VERSION
	.align		4
        /*0070*/ 	.byte	0x03, 0x5f
        /*0072*/ 	.short	0x0101


	//----- nvinfo : EIATTR_VRC_CTA_INIT_COUNT
	.align		4
        /*0074*/ 	.byte	0x02, 0x4a
	.zero		1
	.zero		1


	//----- nvinfo : EIATTR_EXIT_INSTR_OFFSETS
	.align		4
        /*0078*/ 	.byte	0x04, 0x1c
        /*007a*/ 	.short	(.L_74 - .L_73)


	//   ....[0]....
.L_73:
        /*007c*/ 	.word	0x000019a0


	//   ....[1]....
        /*0080*/ 	.word	0x00001a90


	//----- nvinfo : EIATTR_CRS_STACK_SIZE
	.align		4
.L_74:
        /*0084*/ 	.byte	0x04, 0x1e
        /*0086*/ 	.short	(.L_76 - .L_75)
.L_75:
        /*0088*/ 	.word	0x00000000


	//----- nvinfo : EIATTR_CBANK_PARAM_SIZE
	.align		4
.L_76:
        /*008c*/ 	.byte	0x03, 0x19
        /*008e*/ 	.short	0x0020


	//----- nvinfo : EIATTR_PARAM_CBANK
	.align		4
        /*0090*/ 	.byte	0x04, 0x0a
        /*0092*/ 	.short	(.L_78 - .L_77)
	.align		4
.L_77:
        /*0094*/ 	.word	index@(.nv.constant0._Z22generateSpectrumKernelP6float2S0_jjff)
        /*0098*/ 	.short	0x0380
        /*009a*/ 	.short	0x0020


	//----- nvinfo : EIATTR_SW_WAR
	.align		4
.L_78:
        /*009c*/ 	.byte	0x04, 0x36
        /*009e*/ 	.short	(.L_80 - .L_79)
.L_79:
        /*00a0*/ 	.word	0x00000008
.L_80:


//--------------------- .nv.callgraph             --------------------------
	.section	.nv.callgraph,"",@"SHT_CUDA_CALLGRAPH"
	.align	4
	.sectionentsize	8
	.align		4
        /*0000*/ 	.word	0x00000000
	.align		4
        /*0004*/ 	.word	0xffffffff
	.align		4
        /*0008*/ 	.word	0x00000000
	.align		4
        /*000c*/ 	.word	0xfffffffe
	.align		4
        /*0010*/ 	.word	0x00000000
	.align		4
        /*0014*/ 	.word	0xfffffffd
	.align		4
        /*0018*/ 	.word	0x00000000
	.align		4
        /*001c*/ 	.word	0xfffffffc


//--------------------- .nv.constant4             --------------------------
	.section	.nv.constant4,"a",@progbits
	.align	8
	.align		8
.nv.constant4:
        /*0000*/ 	.dword	__cudart_i2opi_f


//--------------------- .text._Z15KernelFFTCUDA_HPhPfiimf --------------------------
	.section	.text._Z15KernelFFTCUDA_HPhPfiimf,"ax",@progbits
	.align	128
        .global         _Z15KernelFFTCUDA_HPhPfiimf
        .type           _Z15KernelFFTCUDA_HPhPfiimf,@function
        .size           _Z15KernelFFTCUDA_HPhPfiimf,(.L_x_41 - _Z15KernelFFTCUDA_HPhPfiimf)
        .other          _Z15KernelFFTCUDA_HPhPfiimf,@"STO_CUDA_ENTRY STV_DEFAULT"
_Z15KernelFFTCUDA_HPhPfiimf:
.text._Z15KernelFFTCUDA_HPhPfiimf:
[----:B------:R-:W-:Y:S01]  /*0000*/  LDC R1, c[0x0][0x37c] ;  /* 0x0000df00ff017b82 */ /* 0x000fe20000000800 */
[----:B------:R-:W0:Y:S07]  /*0010*/  S2R R2, SR_TID.Y ;  /* 0x0000000000027919 */ /* 0x000e2e0000002200 */
[----:B------:R-:W1:Y:S01]  /*0020*/  LDC R0, c[0x0][0x360] ;  /* 0x0000d800ff007b82 */ /* 0x000e620000000800 */
[----:B------:R-:W2:Y:S01]  /*0030*/  LDCU.64 UR6, c[0x0][0x390] ;  /* 0x00007200ff0677ac */ /* 0x000ea20008000a00 */
[----:B------:R-:W1:Y:S06]  /*0040*/  S2R R3, SR_TID.X ;  /* 0x0000000000037919 */ /* 0x000e6c0000002100 */
[----:B------:R-:W0:Y:S08]  /*0050*/  S2UR UR5, SR_CTAID.Y ;  /* 0x00000000000579c3 */ /* 0x000e300000002600 */
[----:B------:R-:W0:Y:S08]  /*0060*/  LDC R7, c[0x0][0x364] ;  /* 0x0000d900ff077b82 */ /* 0x000e300000000800 */
[----:B------:R-:W1:Y:S01]  /*0070*/  S2UR UR4, SR_CTAID.X ;  /* 0x00000000000479c3 */ /* 0x000e620000002500 */
[----:B0-----:R-:W-:-:S05]  /*0080*/  IMAD R7, R7, UR5, R2 ;  /* 0x0000000507077c24 */ /* 0x001fca000f8e0202 */
[----:B--2---:R-:W-:Y:S01]  /*0090*/  ISETP.GE.AND P0, PT, R7, UR7, PT ;  /* 0x0000000707007c0c */ /* 0x004fe2000bf06270 */
[----:B-1----:R-:W-:-:S05]  /*00a0*/  IMAD R0, R0, UR4, R3 ;  /* 0x0000000400007c24 */ /* 0x002fca000f8e0203 */
[----:B------:R-:W-:-:S13]  /*00b0*/  ISETP.GE.OR P0, PT, R0, UR6, P0 ;  /* 0x0000000600007c0c */ /* 0x000fda0008706670 */
[----:B------:R-:W-:Y:S05]  /*00c0*/  @P0 EXIT ;  /* 0x000000000000094d */ /* 0x000fea0003800000 */
[----:B------:R-:W0:Y:S01]  /*00d0*/  LDC.64 R4, c[0x0][0x388] ;  /* 0x0000e200ff047b82 */ /* 0x000e220000000a00 */
[----:B------:R-:W1:Y:S01]  /*00e0*/  LDCU.64 UR4, c[0x0][0x358] ;  /* 0x00006b00ff0477ac */ /* 0x000e620008000a00 */
[----:B------:R-:W-:Y:S01]  /*00f0*/  IMAD R3, R7, UR6, R0 ;  /* 0x0000000607037c24 */ /* 0x000fe2000f8e0200 */
[----:B------:R-:W2:Y:S03]  /*0100*/  LDCU.64 UR8, c[0x0][0x398] ;  /* 0x00007300ff0877ac */ /* 0x000ea60008000a00 */
[----:B0-----:R-:W-:Y:S02]  /*0110*/  IMAD.WIDE R4, R3, 0x4, R4 ;  /* 0x0000000403047825 */ /* 0x001fe400078e0204 */
[----:B------:R-:W2:Y:S04]  /*0120*/  LDC.64 R2, c[0x0][0x380] ;  /* 0x0000e000ff027b82 */ /* 0x000ea80000000a00 */
[----:B-1----:R-:W3:Y:S01]  /*0130*/  LDG.E R5, desc[UR4][R4.64] ;  /* 0x0000000404057981 */ /* 0x002ee2000c1e1900 */
[----:B--2---:R-:W-:-:S04]  /*0140*/  IMAD.WIDE.U32 R2, R7, UR8, R2 ;  /* 0x0000000807027c25 */ /* 0x004fc8000f8e0002 */
[----:B------:R-:W-:Y:S01]  /*0150*/  IMAD R3, R7, UR9, R3 ;  /* 0x0000000907037c24 */ /* 0x000fe2000f8e0203 */
[----:B------:R-:W-:-:S05]  /*0160*/  SHF.L.U32 R7, R0, 0x2, RZ ;  /* 0x0000000200077819 */ /* 0x000fca00000006ff */
[----:B------:R-:W-:-:S04]  /*0170*/  IMAD.WIDE R2, R7, 0x4, R2 ;  /* 0x0000000407027825 */ /* 0x000fc800078e0202 */
[----:B------:R-:W-:-:S05]  /*0180*/  HFMA2 R7, -RZ, RZ, 1.875, 0 ;  /* 0x3f800000ff077431 */ /* 0x000fca00000001ff */
[----:B------:R-:W-:Y:S04]  /*0190*/  STG.E desc[UR4][R2.64+0xc], R7 ;  /* 0x00000c0702007986 */ /* 0x000fe8000c101904 */
[----:B---3--:R-:W-:Y:S04]  /*01a0*/  STG.E desc[UR4][R2.64], R5 ;  /* 0x0000000502007986 */ /* 0x008fe8000c101904 */
[----:B------:R-:W-:Y:S04]  /*01b0*/  STG.E desc[UR4][R2.64+0x4], R5 ;  /* 0x0000040502007986 */ /* 0x000fe8000c101904 */
[----:B------:R-:W-:Y:S01]  /*01c0*/  STG.E desc[UR4][R2.64+0x8], R5 ;  /* 0x0000080502007986 */ /* 0x000fe2000c101904 */
[----:B------:R-:W-:Y:S05]  /*01d0*/  EXIT ;  /* 0x000000000000794d */ /* 0x000fea0003800000 */
.L_x_0:
[----:B------:R-:W-:-:S00]  /*01e0*/  BRA `(.L_x_0) ;  /* 0xfffffffc00fc7947 */ /* 0x000fc0000383ffff */
[----:B------:R-:W-:-:S00]  /*01f0*/  NOP ;  /* 0x0000000000007918 */ /* 0x000fc00000000000 */
        /* <DEDUP_REMOVED lines=8> */
.L_x_41:


//--------------------- .text._Z20calculateSlopeKernelPfP6float2jj --------------------------
	.section	.text._Z20calculateSlopeKernelPfP6float2jj,"ax",@progbits
	.align	128
        .global         _Z20calculateSlopeKernelPfP6float2jj
        .type           _Z20calculateSlopeKernelPfP6float2jj,@function
        .size           _Z20calculateSlopeKernelPfP6float2jj,(.L_x_42 - _Z20calculateSlopeKernelPfP6float2jj)
        .other          _Z20calculateSlopeKernelPfP6float2jj,@"STO_CUDA_ENTRY STV_DEFAULT"
_Z20calculateSlopeKernelPfP6float2jj:
.text._Z20calculateSlopeKernelPfP6float2jj:
        /* <DEDUP_REMOVED lines=8> */
[----:B0-----:R-:W-:Y:S01]  /*0080*/  IMAD R3, R3, UR5, R2 ;  /* 0x0000000503037c24 */ /* 0x001fe2000f8e0202 */
[----:B--2---:R-:W-:-:S04]  /*0090*/  UIADD3 UR5, UPT, UPT, UR6, -0x1, URZ ;  /* 0xffffffff06057890 */ /* 0x004fc8000fffe0ff */
[----:B------:R-:W-:Y:S01]  /*00a0*/  ISETP.NE.AND P0, PT, R3, RZ, PT ;  /* 0x000000ff0300720c */ /* 0x000fe20003f05270 */
[----:B-1----:R-:W-:Y:S01]  /*00b0*/  IMAD R0, R0, UR4, R5 ;  /* 0x0000000400007c24 */ /* 0x002fe2000f8e0205 */
[----:B------:R-:W-:-:S03]  /*00c0*/  UIADD3 UR4, UPT, UPT, UR7, -0x1, URZ ;  /* 0xffffffff07047890 */ /* 0x000fc6000fffe0ff */
[----:B------:R-:W-:Y:S01]  /*00d0*/  IMAD R13, R3, UR6, R0 ;  /* 0x00000006030d7c24 */ /* 0x000fe2000f8e0200 */
[----:B------:R-:W-:-:S04]  /*00e0*/  ISETP.EQ.OR P0, PT, R0, RZ, !P0 ;  /* 0x000000ff0000720c */ /* 0x000fc80004702670 */
[----:B------:R-:W-:-:S04]  /*00f0*/  ISETP.GE.U32.OR P0, PT, R0, UR5, P0 ;  /* 0x0000000500007c0c */ /* 0x000fc80008706470 */
[----:B------:R-:W-:Y:S01]  /*0100*/  ISETP.GE.U32.OR P0, PT, R3, UR4, P0 ;  /* 0x0000000403007c0c */ /* 0x000fe20008706470 */
[----:B------:R-:W0:-:S12]  /*0110*/  LDCU.64 UR4, c[0x0][0x358] ;  /* 0x00006b00ff0477ac */ /* 0x000e180008000a00 */
[----:B------:R-:W1:Y:S01]  /*0120*/  @!P0 LDC.64 R8, c[0x0][0x380] ;  /* 0x0000e000ff088b82 */ /* 0x000e620000000a00 */
[C---:B------:R-:W-:Y:S02]  /*0130*/  @!P0 IADD3 R3, PT, PT, R13.reuse, 0x1, RZ ;  /* 0x000000010d038810 */ /* 0x040fe40007ffe0ff */
[C---:B------:R-:W-:Y:S02]  /*0140*/  @!P0 IADD3 R5, PT, PT, R13.reuse, -0x1, RZ ;  /* 0xffffffff0d058810 */ /* 0x040fe40007ffe0ff */
[C---:B------:R-:W-:Y:S02]  /*0150*/  @!P0 IADD3 R7, PT, PT, R13.reuse, UR6, RZ ;  /* 0x000000060d078c10 */ /* 0x040fe4000fffe0ff */
[----:B------:R-:W-:Y:S01]  /*0160*/  @!P0 IADD3 R11, PT, PT, R13, -UR6, RZ ;  /* 0x800000060d0b8c10 */ /* 0x000fe2000fffe0ff */
[----:B-1----:R-:W-:-:S04]  /*0170*/  @!P0 IMAD.WIDE.U32 R2, R3, 0x4, R8 ;  /* 0x0000000403028825 */ /* 0x002fc800078e0008 */
[--C-:B------:R-:W-:Y:S02]  /*0180*/  @!P0 IMAD.WIDE.U32 R4, R5, 0x4, R8.reuse ;  /* 0x0000000405048825 */ /* 0x100fe400078e0008 */
[----:B0-----:R-:W2:Y:S02]  /*0190*/  @!P0 LDG.E R2, desc[UR4][R2.64] ;  /* 0x0000000402028981 */ /* 0x001ea4000c1e1900 */
[--C-:B------:R-:W-:Y:S02]  /*01a0*/  @!P0 IMAD.WIDE.U32 R6, R7, 0x4, R8.reuse ;  /* 0x0000000407068825 */ /* 0x100fe400078e0008 */
[----:B------:R-:W2:Y:S02]  /*01b0*/  @!P0 LDG.E R5, desc[UR4][R4.64] ;  /* 0x0000000404058981 */ /* 0x000ea4000c1e1900 */
[----:B------:R-:W-:Y:S02]  /*01c0*/  @!P0 IMAD.WIDE.U32 R8, R11, 0x4, R8 ;  /* 0x000000040b088825 */ /* 0x000fe400078e0008 */
[----:B------:R-:W3:Y:S01]  /*01d0*/  @!P0 LDG.E R6, desc[UR4][R6.64] ;  /* 0x0000000406068981 */ /* 0x000ee2000c1e1900 */
[----:B------:R-:W0:Y:S03]  /*01e0*/  LDC.64 R10, c[0x0][0x388] ;  /* 0x0000e200ff0a7b82 */ /* 0x000e260000000a00 */
[----:B------:R-:W3:Y:S01]  /*01f0*/  @!P0 LDG.E R9, desc[UR4][R8.64] ;  /* 0x0000000408098981 */ /* 0x000ee2000c1e1900 */
[----:B------:R-:W-:Y:S01]  /*0200*/  CS2R R14, SRZ ;  /* 0x00000000000e7805 */ /* 0x000fe2000001ff00 */
[----:B0-----:R-:W-:-:S04]  /*0210*/  IMAD.WIDE.U32 R10, R13, 0x8, R10 ;  /* 0x000000080d0a7825 */ /* 0x001fc800078e000a */
[----:B--2---:R-:W-:Y:S01]  /*0220*/  @!P0 FADD R14, R2, -R5 ;  /* 0x80000005020e8221 */ /* 0x004fe20000000000 */
[----:B---3--:R-:W-:-:S05]  /*0230*/  @!P0 FADD R15, R6, -R9 ;  /* 0x80000009060f8221 */ /* 0x008fca0000000000 */
[----:B------:R-:W-:Y:S01]  /*0240*/  STG.E.64 desc[UR4][R10.64], R14 ;  /* 0x0000000e0a007986 */ /* 0x000fe2000c101b04 */
[----:B------:R-:W-:Y:S05]  /*0250*/  EXIT ;  /* 0x000000000000794d */ /* 0x000fea0003800000 */
.L_x_1:
        /* <DEDUP_REMOVED lines=10> */
.L_x_42:


//--------------------- .text._Z22generateSpectrumKernelP6float2S0_jjff --------------------------
	.section	.text._Z22generateSpectrumKernelP6float2S0_jjff,"ax",@progbits
	.align	128
        .global         _Z22generateSpectrumKernelP6float2S0_jjff
        .type           _Z22generateSpectrumKernelP6float2S0_jjff,@function
        .size           _Z22generateSpectrumKernelP6float2S0_jjff,(.L_x_40 - _Z22generateSpectrumKernelP6float2S0_jjff)
        .other          _Z22generateSpectrumKernelP6float2S0_jjff,@"STO_CUDA_ENTRY STV_DEFAULT"
_Z22generateSpectrumKernelP6float2S0_jjff:
.text._Z22generateSpectrumKernelP6float2S0_jjff:
[----:B------:R-:W0:Y:S01]  /*0000*/  LDC R1, c[0x0][0x37c] ;  /* 0x0000df00ff017b82 */ /* 0x000e220000000800 */
[----:B------:R-:W1:Y:S07]  /*0010*/  S2R R0, SR_TID.X ;  /* 0x0000000000007919 */ /* 0x000e6e0000002100 */
[----:B------:R-:W2:Y:S01]  /*0020*/  LDC R9, c[0x0][0x39c] ;  /* 0x0000e700ff097b82 */ /* 0x000ea20000000800 */
[----:B------:R-:W-:Y:S01]  /*0030*/  BSSY.RECONVERGENT B0, `(.L_x_2) ;  /* 0x0000019000007945 */ /* 0x000fe20003800200 */
[----:B0-----:R-:W-:Y:S01]  /*0040*/  VIADD R1, R1, 0xffffffe0 ;  /* 0xffffffe001017836 */ /* 0x001fe20000000000 */
[----:B------:R-:W0:Y:S05]  /*0050*/  S2R R7, SR_TID.Y ;  /* 0x0000000000077919 */ /* 0x000e2a0000002200 */
[----:B------:R-:W1:Y:S08]  /*0060*/  S2UR UR4, SR_CTAID.X ;  /* 0x00000000000479c3 */ /* 0x000e700000002500 */
[----:B------:R-:W1:Y:S01]  /*0070*/  LDC R5, c[0x0][0x360] ;  /* 0x0000d800ff057b82 */ /* 0x000e620000000800 */
[----:B--2---:R-:W2:Y:S07]  /*0080*/  MUFU.RCP R3, R9 ;  /* 0x0000000900037308 */ /* 0x004eae0000001000 */
[----:B------:R-:W0:Y:S08]  /*0090*/  S2UR UR5, SR_CTAID.Y ;  /* 0x00000000000579c3 */ /* 0x000e300000002600 */
[----:B------:R-:W0:Y:S01]  /*00a0*/  LDC R10, c[0x0][0x364] ;  /* 0x0000d900ff0a7b82 */ /* 0x000e220000000800 */
[----:B-1----:R-:W-:Y:S01]  /*00b0*/  IMAD R5, R5, UR4, R0 ;  /* 0x0000000405057c24 */ /* 0x002fe2000f8e0200 */
[----:B------:R-:W1:Y:S06]  /*00c0*/  LDCU UR4, c[0x0][0x390] ;  /* 0x00007200ff0477ac */ /* 0x000e6c0008000800 */
[----:B------:R-:W3:Y:S01]  /*00d0*/  LDC R0, c[0x0][0x39c] ;  /* 0x0000e700ff007b82 */ /* 0x000ee20000000800 */
[----:B--2---:R-:W-:Y:S01]  /*00e0*/  FFMA R4, R3, -R9, 1 ;  /* 0x3f80000003047423 */ /* 0x004fe20000000809 */
[----:B------:R-:W-:-:S03]  /*00f0*/  I2FP.F32.U32 R2, R5 ;  /* 0x0000000500027245 */ /* 0x000fc60000201000 */
[----:B------:R-:W-:Y:S02]  /*0100*/  FFMA R3, R3, R4, R3 ;  /* 0x0000000403037223 */ /* 0x000fe40000000003 */
[----:B------:R-:W-:-:S04]  /*0110*/  FMUL R2, R2, 3.1415927410125732422 ;  /* 0x40490fdb02027820 */ /* 0x000fc80000400000 */
[----:B------:R-:W2:Y:S01]  /*0120*/  FCHK P0, R2, R9 ;  /* 0x0000000902007302 */ /* 0x000ea20000000000 */
[----:B------:R-:W-:Y:S01]  /*0130*/  FFMA R4, R2, R3, RZ ;  /* 0x0000000302047223 */ /* 0x000fe200000000ff */
[----:B0-----:R-:W-:-:S03]  /*0140*/  IMAD R10, R10, UR5, R7 ;  /* 0x000000050a0a7c24 */ /* 0x001fc6000f8e0207 */
[----:B------:R-:W-:Y:S01]  /*0150*/  FFMA R6, R4, -R9, R2 ;  /* 0x8000000904067223 */ /* 0x000fe20000000002 */
[----:B-1----:R-:W-:-:S03]  /*0160*/  IMAD R11, R10, UR4, R5 ;  /* 0x000000040a0b7c24 */ /* 0x002fc6000f8e0205 */
[----:B------:R-:W-:Y:S01]  /*0170*/  FFMA R3, R3, R6, R4 ;  /* 0x0000000603037223 */ /* 0x000fe20000000004 */
[----:B--2---:R-:W-:Y:S06]  /*0180*/  @!P0 BRA `(.L_x_3) ;  /* 0x00000000000c8947 */ /* 0x004fec0003800000 */
[----:B------:R-:W-:-:S07]  /*0190*/  MOV R4, 0x1b0 ;  /* 0x000001b000047802 */ /* 0x000fce0000000f00 */
[----:B---3--:R-:W-:Y:S05]  /*01a0*/  CALL.REL.NOINC `($__internal_1_$__cuda_sm3x_div_rn_noftz_f32_slowpath) ;  /* 0x0000001800987944 */ /* 0x008fea0003c00000 */
[----:B------:R-:W-:-:S07]  /*01b0*/  IMAD.MOV.U32 R3, RZ, RZ, R2 ;  /* 0x000000ffff037224 */ /* 0x000fce00078e0002 */
.L_x_3:
[----:B------:R-:W-:Y:S05]  /*01c0*/  BSYNC.RECONVERGENT B0 ;  /* 0x0000000000007941 */ /* 0x000fea0003800200 */
.L_x_2:
[----:B------:R-:W0:Y:S01]  /*01d0*/  LDC R6, c[0x0][0x39c] ;  /* 0x0000e700ff067b82 */ /* 0x000e220000000800 */
[----:B------:R-:W-:Y:S01]  /*01e0*/  I2FP.F32.U32 R2, R10 ;  /* 0x0000000a00027245 */ /* 0x000fe20000201000 */
[----:B------:R-:W-:Y:S04]  /*01f0*/  BSSY.RECONVERGENT B0, `(.L_x_4) ;  /* 0x000000d000007945 */ /* 0x000fe80003800200 */
[----:B------:R-:W-:Y:S01]  /*0200*/  FMUL R7, R2, 6.2831854820251464844 ;  /* 0x40c90fdb02077820 */ /* 0x000fe20000400000 */
[----:B0-----:R-:W0:Y:S08]  /*0210*/  MUFU.RCP R9, R6 ;  /* 0x0000000600097308 */ /* 0x001e300000001000 */
[----:B------:R-:W1:Y:S01]  /*0220*/  FCHK P0, R7, R6 ;  /* 0x0000000607007302 */ /* 0x000e620000000000 */
[----:B0-----:R-:W-:-:S04]  /*0230*/  FFMA R4, R9, -R6, 1 ;  /* 0x3f80000009047423 */ /* 0x001fc80000000806 */
[----:B------:R-:W-:-:S04]  /*0240*/  FFMA R2, R9, R4, R9 ;  /* 0x0000000409027223 */ /* 0x000fc80000000009 */
[----:B------:R-:W-:-:S04]  /*0250*/  FFMA R4, R2, R7, RZ ;  /* 0x0000000702047223 */ /* 0x000fc800000000ff */
[----:B------:R-:W-:-:S04]  /*0260*/  FFMA R9, R4, -R6, R7 ;  /* 0x8000000604097223 */ /* 0x000fc80000000007 */
[----:B------:R-:W-:Y:S01]  /*0270*/  FFMA R2, R2, R9, R4 ;  /* 0x0000000902027223 */ /* 0x000fe20000000004 */
[----:B-1----:R-:W-:Y:S06]  /*0280*/  @!P0 BRA `(.L_x_5) ;  /* 0x00000000000c8947 */ /* 0x002fec0003800000 */
[----:B------:R-:W-:Y:S01]  /*0290*/  IMAD.MOV.U32 R2, RZ, RZ, R7 ;  /* 0x000000ffff027224 */ /* 0x000fe200078e0007 */
[----:B------:R-:W-:-:S07]  /*02a0*/  MOV R4, 0x2c0 ;  /* 0x000002c000047802 */ /* 0x000fce0000000f00 */
[----:B---3--:R-:W-:Y:S05]  /*02b0*/  CALL.REL.NOINC `($__internal_1_$__cuda_sm3x_div_rn_noftz_f32_slowpath) ;  /* 0x0000001800547944 */ /* 0x008fea0003c00000 */
.L_x_5:
[----:B------:R-:W-:Y:S05]  /*02c0*/  BSYNC.RECONVERGENT B0 ;  /* 0x0000000000007941 */ /* 0x000fea0003800200 */
.L_x_4:
[----:B------:R-:W-:Y:S01]  /*02d0*/  FMUL R2, R2, R2 ;  /* 0x0000000202027220 */ /* 0x000fe20000400000 */
[----:B------:R-:W-:Y:S03]  /*02e0*/  BSSY.RECONVERGENT B0, `(.L_x_6) ;  /* 0x0000010000007945 */ /* 0x000fe60003800200 */
[----:B------:R-:W-:-:S04]  /*02f0*/  FFMA R3, R3, R3, R2 ;  /* 0x0000000303037223 */ /* 0x000fc80000000002 */
[----:B---3--:R-:W-:Y:S01]  /*0300*/  VIADD R0, R3, 0xf3000000 ;  /* 0xf300000003007836 */ /* 0x008fe20000000000 */
[----:B------:R0:W1:Y:S04]  /*0310*/  MUFU.RSQ R2, R3 ;  /* 0x0000000300027308 */ /* 0x0000680000001400 */
[----:B------:R-:W-:-:S13]  /*0320*/  ISETP.GT.U32.AND P0, PT, R0, 0x727fffff, PT ;  /* 0x727fffff0000780c */ /* 0x000fda0003f04070 */
[----:B01----:R-:W-:Y:S05]  /*0330*/  @!P0 BRA `(.L_x_7) ;  /* 0x0000000000188947 */ /* 0x003fea0003800000 */
[----:B------:R-:W-:Y:S01]  /*0340*/  BSSY.RECONVERGENT B1, `(.L_x_8) ;  /* 0x0000004000017945 */ /* 0x000fe20003800200 */
[----:B------:R-:W-:Y:S01]  /*0350*/  IMAD.MOV.U32 R0, RZ, RZ, R3 ;  /* 0x000000ffff007224 */ /* 0x000fe200078e0003 */
[----:B------:R-:W-:-:S07]  /*0360*/  MOV R9, 0x380 ;  /* 0x0000038000097802 */ /* 0x000fce0000000f00 */
[----:B------:R-:W-:Y:S05]  /*0370*/  CALL.REL.NOINC `($__internal_0_$__cuda_sm20_sqrt_rn_f32_slowpath) ;  /* 0x0000001400c87944 */ /* 0x000fea0003c00000 */
[----:B------:R-:W-:Y:S05]  /*0380*/  BSYNC.RECONVERGENT B1 ;  /* 0x0000000000017941 */ /* 0x000fea0003800200 */
.L_x_8:
[----:B------:R-:W-:Y:S05]  /*0390*/  BRA `(.L_x_9) ;  /* 0x0000000000107947 */ /* 0x000fea0003800000 */
.L_x_7:
[----:B------:R-:W-:Y:S01]  /*03a0*/  FMUL.FTZ R0, R3, R2 ;  /* 0x0000000203007220 */ /* 0x000fe20000410000 */
[----:B------:R-:W-:-:S03]  /*03b0*/  FMUL.FTZ R2, R2, 0.5 ;  /* 0x3f00000002027820 */ /* 0x000fc60000410000 */
[----:B------:R-:W-:-:S04]  /*03c0*/  FFMA R3, -R0, R0, R3 ;  /* 0x0000000000037223 */ /* 0x000fc80000000103 */
[----:B------:R-:W-:-:S07]  /*03d0*/  FFMA R0, R3, R2, R0 ;  /* 0x0000000203007223 */ /* 0x000fce0000000000 */
.L_x_9:
[----:B------:R-:W-:Y:S05]  /*03e0*/  BSYNC.RECONVERGENT B0 ;  /* 0x0000000000007941 */ /* 0x000fea0003800200 */
.L_x_6:
[----:B------:R-:W-:Y:S01]  /*03f0*/  FMUL R3, R0, 9.8100004196166992188 ;  /* 0x411cf5c300037820 */ /* 0x000fe20000400000 */
[----:B------:R-:W0:Y:S01]  /*0400*/  LDCU.64 UR6, c[0x0][0x358] ;  /* 0x00006b00ff0677ac */ /* 0x000e220008000a00 */
[----:B------:R-:W-:Y:S02]  /*0410*/  BSSY.RECONVERGENT B0, `(.L_x_10) ;  /* 0x0000010000007945 */ /* 0x000fe40003800200 */
[----:B------:R-:W-:Y:S01]  /*0420*/  VIADD R2, R3, 0xf3000000 ;  /* 0xf300000003027836 */ /* 0x000fe20000000000 */
[----:B------:R1:W2:Y:S04]  /*0430*/  MUFU.RSQ R0, R3 ;  /* 0x0000000300007308 */ /* 0x0002a80000001400 */
[----:B------:R-:W-:-:S13]  /*0440*/  ISETP.GT.U32.AND P0, PT, R2, 0x727fffff, PT ;  /* 0x727fffff0200780c */ /* 0x000fda0003f04070 */
[----:B012---:R-:W-:Y:S05]  /*0450*/  @!P0 BRA `(.L_x_11) ;  /* 0x00000000001c8947 */ /* 0x007fea0003800000 */
[----:B------:R-:W-:Y:S01]  /*0460*/  BSSY.RECONVERGENT B1, `(.L_x_12) ;  /* 0x0000004000017945 */ /* 0x000fe20003800200 */
[----:B------:R-:W-:Y:S01]  /*0470*/  IMAD.MOV.U32 R0, RZ, RZ, R3 ;  /* 0x000000ffff007224 */ /* 0x000fe200078e0003 */
[----:B------:R-:W-:-:S07]  /*0480*/  MOV R9, 0x4a0 ;  /* 0x000004a000097802 */ /* 0x000fce0000000f00 */
[----:B------:R-:W-:Y:S05]  /*0490*/  CALL.REL.NOINC `($__internal_0_$__cuda_sm20_sqrt_rn_f32_slowpath) ;  /* 0x0000001400807944 */ /* 0x000fea0003c00000 */
[----:B------:R-:W-:Y:S05]  /*04a0*/  BSYNC.RECONVERGENT B1 ;  /* 0x0000000000017941 */ /* 0x000fea0003800200 */
.L_x_12:
[----:B------:R-:W-:Y:S01]  /*04b0*/  IMAD.MOV.U32 R16, RZ, RZ, R0 ;  /* 0x000000ffff107224 */ /* 0x000fe200078e0000 */
[----:B------:R-:W-:Y:S06]  /*04c0*/  BRA `(.L_x_13) ;  /* 0x0000000000107947 */ /* 0x000fec0003800000 */
.L_x_11:
[----:B------:R-:W-:Y:S01]  /*04d0*/  FMUL.FTZ R16, R3, R0 ;  /* 0x0000000003107220 */ /* 0x000fe20000410000 */
[----:B------:R-:W-:-:S03]  /*04e0*/  FMUL.FTZ R0, R0, 0.5 ;  /* 0x3f00000000007820 */ /* 0x000fc60000410000 */
[----:B------:R-:W-:-:S04]  /*04f0*/  FFMA R3, -R16, R16, R3 ;  /* 0x0000001010037223 */ /* 0x000fc80000000103 */
[----:B------:R-:W-:-:S07]  /*0500*/  FFMA R16, R3, R0, R16 ;  /* 0x0000000003107223 */ /* 0x000fce0000000010 */
.L_x_13:
[----:B------:R-:W-:Y:S05]  /*0510*/  BSYNC.RECONVERGENT B0 ;  /* 0x0000000000007941 */ /* 0x000fea0003800200 */
.L_x_10:
[----:B------:R-:W0:Y:S01]  /*0520*/  LDCU.64 UR12, c[0x0][0x390] ;  /* 0x00007200ff0c77ac */ /* 0x000e220008000a00 */
[----:B------:R-:W1:Y:S01]  /*0530*/  LDC.64 R6, c[0x0][0x380] ;  /* 0x0000e000ff067b82 */ /* 0x000e620000000a00 */
[----:B------:R-:W-:Y:S01]  /*0540*/  LOP3.LUT R0, RZ, R10, RZ, 0x33, !PT ;  /* 0x0000000aff007212 */ /* 0x000fe200078e33ff */
[----:B------:R-:W2:Y:S03]  /*0550*/  LDCU UR10, c[0x0][0x398] ;  /* 0x00007300ff0a77ac */ /* 0x000ea60008000800 */
[----:B0-----:R-:W-:-:S05]  /*0560*/  IADD3 R0, PT, PT, R0, UR13, RZ ;  /* 0x0000000d00007c10 */ /* 0x001fca000fffe0ff */
[----:B------:R-:W-:Y:S02]  /*0570*/  IMAD R3, R0, UR12, R5 ;  /* 0x0000000c00037c24 */ /* 0x000fe4000f8e0205 */
[----:B-1----:R-:W-:-:S04]  /*0580*/  IMAD.WIDE.U32 R8, R11, 0x8, R6 ;  /* 0x000000080b087825 */ /* 0x002fc800078e0006 */
[----:B------:R-:W-:Y:S02]  /*0590*/  IMAD.WIDE.U32 R6, R3, 0x8, R6 ;  /* 0x0000000803067825 */ /* 0x000fe400078e0006 */
[----:B------:R-:W5:Y:S04]  /*05a0*/  LDG.E.64 R8, desc[UR6][R8.64] ;  /* 0x0000000608087981 */ /* 0x000f68000c1e1b00 */
[----:B------:R-:W5:Y:S01]  /*05b0*/  LDG.E.64 R6, desc[UR6][R6.64] ;  /* 0x0000000606067981 */ /* 0x000f62000c1e1b00 */
[----:B--2---:R-:W-:Y:S01]  /*05c0*/  FMUL R17, R16, UR10 ;  /* 0x0000000a10117c20 */ /* 0x004fe20008400000 */
[----:B------:R-:W-:Y:S03]  /*05d0*/  BSSY.RECONVERGENT B0, `(.L_x_14) ;  /* 0x0000042000007945 */ /* 0x000fe60003800200 */
[C---:B------:R-:W-:Y:S01]  /*05e0*/  FMUL R0, R17.reuse, 0.63661974668502807617 ;  /* 0x3f22f98311007820 */ /* 0x040fe20000400000 */
[----:B------:R-:W-:-:S05]  /*05f0*/  FSETP.GE.AND P0, PT, |R17|, 105615, PT ;  /* 0x47ce47801100780b */ /* 0x000fca0003f06200 */
[----:B------:R-:W0:Y:S02]  /*0600*/  F2I.NTZ R0, R0 ;  /* 0x0000000000007305 */ /* 0x000e240000203100 */
[----:B0-----:R-:W-:Y:S01]  /*0610*/  I2FP.F32.S32 R18, R0 ;  /* 0x0000000000127245 */ /* 0x001fe20000201400 */
[----:B------:R-:W-:-:S04]  /*0620*/  IMAD.MOV.U32 R20, RZ, RZ, R0 ;  /* 0x000000ffff147224 */ /* 0x000fc800078e0000 */
[----:B------:R-:W-:-:S04]  /*0630*/  FFMA R3, R18, -1.5707962512969970703, R17 ;  /* 0xbfc90fda12037823 */ /* 0x000fc80000000011 */
[----:B------:R-:W-:-:S04]  /*0640*/  FFMA R3, R18, -7.5497894158615963534e-08, R3 ;  /* 0xb3a2216812037823 */ /* 0x000fc80000000003 */
[----:B------:R-:W-:-:S04]  /*0650*/  FFMA R18, R18, -5.3903029534742383927e-15, R3 ;  /* 0xa7c234c512127823 */ /* 0x000fc80000000003 */
[----:B------:R-:W-:Y:S01]  /*0660*/  IMAD.MOV.U32 R2, RZ, RZ, R18 ;  /* 0x000000ffff027224 */ /* 0x000fe200078e0012 */
[----:B------:R-:W-:Y:S06]  /*0670*/  @!P0 BRA `(.L_x_15) ;  /* 0x0000000000dc8947 */ /* 0x000fec0003800000 */
[----:B------:R-:W-:-:S13]  /*0680*/  FSETP.NEU.AND P0, PT, |R17|, +INF , PT ;  /* 0x7f8000001100780b */ /* 0x000fda0003f0d200 */
[----:B------:R-:W-:Y:S01]  /*0690*/  @!P0 FMUL R2, RZ, R17 ;  /* 0x00000011ff028220 */ /* 0x000fe20000400000 */
[----:B------:R-:W-:Y:S01]  /*06a0*/  @!P0 IMAD.MOV.U32 R0, RZ, RZ, RZ ;  /* 0x000000ffff008224 */ /* 0x000fe200078e00ff */
[----:B------:R-:W-:Y:S06]  /*06b0*/  @!P0 BRA `(.L_x_15) ;  /* 0x0000000000cc8947 */ /* 0x000fec0003800000 */
[----:B------:R-:W-:Y:S01]  /*06c0*/  IMAD.SHL.U32 R2, R17, 0x100, RZ ;  /* 0x0000010011027824 */ /* 0x000fe200078e00ff */
[----:B------:R-:W0:Y:S01]  /*06d0*/  LDCU.64 UR8, c[0x4][URZ] ;  /* 0x01000000ff0877ac */ /* 0x000e220008000a00 */
[----:B------:R-:W-:Y:S02]  /*06e0*/  IMAD.MOV.U32 R12, RZ, RZ, RZ ;  /* 0x000000ffff0c7224 */ /* 0x000fe400078e00ff */
[----:B------:R-:W-:Y:S01]  /*06f0*/  IMAD.MOV.U32 R0, RZ, RZ, R1 ;  /* 0x000000ffff007224 */ /* 0x000fe200078e0001 */
[----:B------:R-:W-:Y:S01]  /*0700*/  LOP3.LUT R19, R2, 0x80000000, RZ, 0xfc, !PT ;  /* 0x8000000002137812 */ /* 0x000fe200078efcff */
[----:B------:R-:W-:Y:S01]  /*0710*/  UMOV UR5, URZ ;  /* 0x000000ff00057c82 */ /* 0x000fe20008000000 */
[----:B------:R-:W-:-:S05]  /*0720*/  UMOV UR4, URZ ;  /* 0x000000ff00047c82 */ /* 0x000fca0008000000 */
.L_x_16:
[----:B0-----:R-:W-:Y:S01]  /*0730*/  IMAD.U32 R14, RZ, RZ, UR8 ;  /* 0x00000008ff0e7e24 */ /* 0x001fe2000f8e00ff */
[----:B------:R-:W-:-:S05]  /*0740*/  MOV R15, UR9 ;  /* 0x00000009000f7c02 */ /* 0x000fca0008000f00 */
[----:B------:R-:W2:Y:S01]  /*0750*/  LDG.E.CONSTANT R2, desc[UR6][R14.64] ;  /* 0x000000060e027981 */ /* 0x000ea2000c1e9900 */
[----:B------:R-:W-:Y:S02]  /*0760*/  UIADD3 UR8, UP0, UPT, UR8, 0x4, URZ ;  /* 0x0000000408087890 */ /* 0x000fe4000ff1e0ff */
[----:B------:R-:W-:Y:S02]  /*0770*/  UIADD3 UR4, UPT, UPT, UR4, 0x1, URZ ;  /* 0x0000000104047890 */ /* 0x000fe4000fffe0ff */
[----:B------:R-:W-:Y:S02]  /*0780*/  UIADD3.X UR9, UPT, UPT, URZ, UR9, URZ, UP0, !UPT ;  /* 0x00000009ff097290 */ /* 0x000fe400087fe4ff */
[----:B------:R-:W-:Y:S01]  /*0790*/  UISETP.NE.AND UP0, UPT, UR4, 0x6, UPT ;  /* 0x000000060400788c */ /* 0x000fe2000bf05270 */
[----:B--2---:R-:W-:-:S03]  /*07a0*/  IMAD.WIDE.U32 R2, R2, R19, RZ ;  /* 0x0000001302027225 */ /* 0x004fc600078e00ff */
[----:B------:R-:W-:-:S04]  /*07b0*/  IADD3 R13, P0, PT, R2, R12, RZ ;  /* 0x0000000c020d7210 */ /* 0x000fc80007f1e0ff */
[----:B------:R-:W-:Y:S01]  /*07c0*/  IADD3.X R12, PT, PT, R3, UR5, RZ, P0, !PT ;  /* 0x00000005030c7c10 */ /* 0x000fe200087fe4ff */
[----:B------:R0:W-:Y:S02]  /*07d0*/  STL [R0], R13 ;  /* 0x0000000d00007387 */ /* 0x0001e40000100800 */
[----:B0-----:R-:W-:Y:S01]  /*07e0*/  VIADD R0, R0, 0x4 ;  /* 0x0000000400007836 */ /* 0x001fe20000000000 */
[----:B------:R-:W-:Y:S06]  /*07f0*/  BRA.U UP0, `(.L_x_16) ;  /* 0xfffffffd00cc7547 */ /* 0x000fec000b83ffff */
[----:B------:R-:W-:Y:S01]  /*0800*/  SHF.R.U32.HI R4, RZ, 0x17, R17 ;  /* 0x00000017ff047819 */ /* 0x000fe20000011611 */
[----:B------:R0:W-:Y:S03]  /*0810*/  STL [R1+0x18], R12 ;  /* 0x0000180c01007387 */ /* 0x0001e60000100800 */
[C---:B------:R-:W-:Y:S02]  /*0820*/  LOP3.LUT R0, R4.reuse, 0xe0, RZ, 0xc0, !PT ;  /* 0x000000e004007812 */ /* 0x040fe400078ec0ff */
[----:B------:R-:W-:-:S03]  /*0830*/  LOP3.LUT P0, RZ, R4, 0x1f, RZ, 0xc0, !PT ;  /* 0x0000001f04ff7812 */ /* 0x000fc6000780c0ff */
[----:B------:R-:W-:-:S05]  /*0840*/  VIADD R0, R0, 0xffffff80 ;  /* 0xffffff8000007836 */ /* 0x000fca0000000000 */
[----:B------:R-:W-:-:S05]  /*0850*/  SHF.R.U32.HI R0, RZ, 0x5, R0 ;  /* 0x00000005ff007819 */ /* 0x000fca0000011600 */
[----:B------:R-:W-:-:S05]  /*0860*/  IMAD R13, R0, -0x4, R1 ;  /* 0xfffffffc000d7824 */ /* 0x000fca00078e0201 */
[----:B------:R-:W2:Y:S04]  /*0870*/  LDL R0, [R13+0x18] ;  /* 0x000018000d007983 */ /* 0x000ea80000100800 */
[----:B------:R-:W2:Y:S04]  /*0880*/  LDL R3, [R13+0x14] ;  /* 0x000014000d037983 */ /* 0x000ea80000100800 */
[----:B------:R-:W3:Y:S01]  /*0890*/  @P0 LDL R2, [R13+0x10] ;  /* 0x000010000d020983 */ /* 0x000ee20000100800 */
[----:B------:R-:W-:Y:S01]  /*08a0*/  LOP3.LUT R4, R4, 0x1f, RZ, 0xc0, !PT ;  /* 0x0000001f04047812 */ /* 0x000fe200078ec0ff */
[----:B------:R-:W-:Y:S01]  /*08b0*/  UMOV UR4, 0x54442d19 ;  /* 0x54442d1900047882 */ /* 0x000fe20000000000 */
[----:B------:R-:W-:-:S02]  /*08c0*/  UMOV UR5, 0x3bf921fb ;  /* 0x3bf921fb00057882 */ /* 0x000fc40000000000 */
[-C--:B--2---:R-:W-:Y:S02]  /*08d0*/  @P0 SHF.L.W.U32.HI R0, R3, R4.reuse, R0 ;  /* 0x0000000403000219 */ /* 0x084fe40000010e00 */
[----:B---3--:R-:W-:Y:S02]  /*08e0*/  @P0 SHF.L.W.U32.HI R3, R2, R4, R3 ;  /* 0x0000000402030219 */ /* 0x008fe40000010e03 */
[----:B------:R-:W-:Y:S02]  /*08f0*/  ISETP.GE.AND P0, PT, R17, RZ, PT ;  /* 0x000000ff1100720c */ /* 0x000fe40003f06270 */
[C---:B------:R-:W-:Y:S01]  /*0900*/  SHF.L.W.U32.HI R2, R3.reuse, 0x2, R0 ;  /* 0x0000000203027819 */ /* 0x040fe20000010e00 */
[----:B------:R-:W-:-:S03]  /*0910*/  IMAD.SHL.U32 R3, R3, 0x4, RZ ;  /* 0x0000000403037824 */ /* 0x000fc600078e00ff */
[----:B------:R-:W-:-:S04]  /*0920*/  SHF.R.S32.HI R4, RZ, 0x1f, R2 ;  /* 0x0000001fff047819 */ /* 0x000fc80000011402 */
[C---:B------:R-:W-:Y:S02]  /*0930*/  LOP3.LUT R14, R4.reuse, R3, RZ, 0x3c, !PT ;  /* 0x00000003040e7212 */ /* 0x040fe400078e3cff */
[----:B------:R-:W-:Y:S02]  /*0940*/  LOP3.LUT R15, R4, R2, RZ, 0x3c, !PT ;  /* 0x00000002040f7212 */ /* 0x000fe400078e3cff */
[----:B------:R-:W-:Y:S02]  /*0950*/  SHF.R.U32.HI R3, RZ, 0x1e, R0 ;  /* 0x0000001eff037819 */ /* 0x000fe40000011600 */
[C---:B------:R-:W-:Y:S02]  /*0960*/  LOP3.LUT R4, R2.reuse, R17, RZ, 0x3c, !PT ;  /* 0x0000001102047212 */ /* 0x040fe400078e3cff */
[----:B------:R-:W0:Y:S01]  /*0970*/  I2F.F64.S64 R14, R14 ;  /* 0x0000000e000e7312 */ /* 0x000e220000301c00 */
[----:B------:R-:W-:Y:S02]  /*0980*/  LEA.HI R0, R2, R3, RZ, 0x1 ;  /* 0x0000000302007211 */ /* 0x000fe400078f08ff */
[----:B------:R-:W-:-:S03]  /*0990*/  ISETP.GE.AND P1, PT, R4, RZ, PT ;  /* 0x000000ff0400720c */ /* 0x000fc60003f26270 */
[----:B------:R-:W-:-:S04]  /*09a0*/  IMAD.MOV R2, RZ, RZ, -R0 ;  /* 0x000000ffff027224 */ /* 0x000fc800078e0a00 */
[----:B------:R-:W-:Y:S01]  /*09b0*/  @!P0 IMAD.MOV.U32 R0, RZ, RZ, R2 ;  /* 0x000000ffff008224 */ /* 0x000fe200078e0002 */
[----:B0-----:R-:W-:-:S10]  /*09c0*/  DMUL R12, R14, UR4 ;  /* 0x000000040e0c7c28 */ /* 0x001fd40008000000 */
[----:B------:R-:W0:Y:S02]  /*09d0*/  F2F.F32.F64 R12, R12 ;  /* 0x0000000c000c7310 */ /* 0x000e240000301000 */
[----:B0-----:R-:W-:-:S07]  /*09e0*/  FSEL R2, -R12, R12, !P1 ;  /* 0x0000000c0c027208 */ /* 0x001fce0004800100 */
.L_x_15:
[----:B------:R-:W-:Y:S05]  /*09f0*/  BSYNC.RECONVERGENT B0 ;  /* 0x0000000000007941 */ /* 0x000fea0003800200 */
.L_x_14:
[----:B------:R-:W-:Y:S02]  /*0a00*/  IMAD.MOV.U32 R13, RZ, RZ, 0x37cbac00 ;  /* 0x37cbac00ff0d7424 */ /* 0x000fe400078e00ff */
[----:B------:R-:W-:Y:S01]  /*0a10*/  FMUL R3, R2, R2 ;  /* 0x0000000202037220 */ /* 0x000fe20000400000 */
[C---:B------:R-:W-:Y:S01]  /*0a20*/  LOP3.LUT R12, R0.reuse, 0x1, RZ, 0xc0, !PT ;  /* 0x00000001000c7812 */ /* 0x040fe200078ec0ff */
[----:B------:R-:W-:Y:S01]  /*0a30*/  IMAD.MOV.U32 R14, RZ, RZ, 0x3c0885e4 ;  /* 0x3c0885e4ff0e7424 */ /* 0x000fe200078e00ff */
[----:B------:R-:W-:Y:S01]  /*0a40*/  IADD3 R0, PT, PT, R0, 0x1, RZ ;  /* 0x0000000100007810 */ /* 0x000fe20007ffe0ff */
[----:B------:R-:W-:Y:S01]  /*0a50*/  FFMA R4, R3, R13, -0.0013887860113754868507 ;  /* 0xbab607ed03047423 */ /* 0x000fe2000000000d */
[----:B------:R-:W-:Y:S01]  /*0a60*/  ISETP.NE.U32.AND P0, PT, R12, 0x1, PT ;  /* 0x000000010c00780c */ /* 0x000fe20003f05070 */
[----:B------:R-:W-:Y:S01]  /*0a70*/  IMAD.MOV.U32 R15, RZ, RZ, 0x3e2aaaa8 ;  /* 0x3e2aaaa8ff0f7424 */ /* 0x000fe200078e00ff */
[----:B------:R-:W-:Y:S01]  /*0a80*/  LOP3.LUT P1, RZ, R0, 0x2, RZ, 0xc0, !PT ;  /* 0x0000000200ff7812 */ /* 0x000fe2000782c0ff */
[----:B------:R-:W-:Y:S01]  /*0a90*/  BSSY.RECONVERGENT B0, `(.L_x_17) ;  /* 0x0000043000007945 */ /* 0x000fe20003800200 */
[----:B------:R-:W-:-:S02]  /*0aa0*/  FSEL R4, R4, -0.00019574658654164522886, P0 ;  /* 0xb94d415304047808 */ /* 0x000fc40000000000 */
[----:B------:R-:W-:Y:S02]  /*0ab0*/  FSEL R12, R14, 0.041666727513074874878, !P0 ;  /* 0x3d2aaabb0e0c7808 */ /* 0x000fe40004000000 */
[----:B------:R-:W-:Y:S02]  /*0ac0*/  FSEL R0, R2, 1, !P0 ;  /* 0x3f80000002007808 */ /* 0x000fe40004000000 */
[----:B------:R-:W-:Y:S01]  /*0ad0*/  FSEL R21, -R15, -0.4999999701976776123, !P0 ;  /* 0xbeffffff0f157808 */ /* 0x000fe20004000100 */
[----:B------:R-:W-:Y:S01]  /*0ae0*/  FFMA R4, R3, R4, R12 ;  /* 0x0000000403047223 */ /* 0x000fe2000000000c */
[----:B------:R-:W-:Y:S01]  /*0af0*/  FSETP.GE.AND P0, PT, |R17|, 105615, PT ;  /* 0x47ce47801100780b */ /* 0x000fe20003f06200 */
[C---:B------:R-:W-:Y:S02]  /*0b00*/  FFMA R19, R3.reuse, R0, RZ ;  /* 0x0000000003137223 */ /* 0x040fe400000000ff */
[----:B------:R-:W-:-:S04]  /*0b10*/  FFMA R4, R3, R4, R21 ;  /* 0x0000000403047223 */ /* 0x000fc80000000015 */
[----:B------:R-:W-:-:S04]  /*0b20*/  FFMA R19, R19, R4, R0 ;  /* 0x0000000413137223 */ /* 0x000fc80000000000 */
[----:B------:R-:W-:Y:S02]  /*0b30*/  @P1 FADD R19, RZ, -R19 ;  /* 0x80000013ff131221 */ /* 0x000fe40000000000 */
[----:B------:R-:W-:Y:S05]  /*0b40*/  @!P0 BRA `(.L_x_18) ;  /* 0x0000000000dc8947 */ /* 0x000fea0003800000 */
        /* <DEDUP_REMOVED lines=11> */
.L_x_19:
[----:B0-----:R-:W-:Y:S02]  /*0c00*/  IMAD.U32 R20, RZ, RZ, UR8 ;  /* 0x00000008ff147e24 */ /* 0x001fe4000f8e00ff */
[----:B------:R-:W-:-:S05]  /*0c10*/  IMAD.U32 R21, RZ, RZ, UR9 ;  /* 0x00000009ff157e24 */ /* 0x000fca000f8e00ff */
        /* <DEDUP_REMOVED lines=9> */
[----:B0-----:R-:W-:Y:S01]  /*0cb0*/  IADD3 R0, PT, PT, R0, 0x4, RZ ;  /* 0x0000000400007810 */ /* 0x001fe20007ffe0ff */
        /* <DEDUP_REMOVED lines=13> */
[----:B------:R-:W-:Y:S01]  /*0d90*/  UMOV UR5, 0x3bf921fb ;  /* 0x3bf921fb00057882 */ /* 0x000fe20000000000 */
[----:B------:R-:W-:-:S02]  /*0da0*/  ISETP.GE.AND P1, PT, R17, RZ, PT ;  /* 0x000000ff1100720c */ /* 0x000fc40003f26270 */
[-C--:B--2---:R-:W-:Y:S02]  /*0db0*/  @P0 SHF.L.W.U32.HI R0, R3, R4.reuse, R0 ;  /* 0x0000000403000219 */ /* 0x084fe40000010e00 */
[----:B---3--:R-:W-:Y:S02]  /*0dc0*/  @P0 SHF.L.W.U32.HI R3, R2, R4, R3 ;  /* 0x0000000402030219 */ /* 0x008fe40000010e03 */
[--C-:B------:R-:W-:Y:S02]  /*0dd0*/  SHF.R.U32.HI R21, RZ, 0x1e, R0.reuse ;  /* 0x0000001eff157819 */ /* 0x100fe40000011600 */
[C---:B------:R-:W-:Y:S01]  /*0de0*/  SHF.L.W.U32.HI R4, R3.reuse, 0x2, R0 ;  /* 0x0000000203047819 */ /* 0x040fe20000010e00 */
[----:B------:R-:W-:-:S03]  /*0df0*/  IMAD.SHL.U32 R3, R3, 0x4, RZ ;  /* 0x0000000403037824 */ /* 0x000fc600078e00ff */
[----:B------:R-:W-:Y:S02]  /*0e00*/  SHF.R.S32.HI R12, RZ, 0x1f, R4 ;  /* 0x0000001fff0c7819 */ /* 0x000fe40000011404 */
[----:B------:R-:W-:Y:S02]  /*0e10*/  LEA.HI R20, R4, R21, RZ, 0x1 ;  /* 0x0000001504147211 */ /* 0x000fe400078f08ff */
[C---:B------:R-:W-:Y:S02]  /*0e20*/  LOP3.LUT R2, R12.reuse, R3, RZ, 0x3c, !PT ;  /* 0x000000030c027212 */ /* 0x040fe400078e3cff */
[----:B------:R-:W-:Y:S01]  /*0e30*/  LOP3.LUT R3, R12, R4, RZ, 0x3c, !PT ;  /* 0x000000040c037212 */ /* 0x000fe200078e3cff */
[----:B------:R-:W-:Y:S01]  /*0e40*/  IMAD.MOV R0, RZ, RZ, -R20 ;  /* 0x000000ffff007224 */ /* 0x000fe200078e0a14 */
[----:B------:R-:W-:-:S03]  /*0e50*/  LOP3.LUT R17, R4, R17, RZ, 0x3c, !PT ;  /* 0x0000001104117212 */ /* 0x000fc600078e3cff */
[----:B------:R-:W-:Y:S01]  /*0e60*/  @!P1 IMAD.MOV.U32 R20, RZ, RZ, R0 ;  /* 0x000000ffff149224 */ /* 0x000fe200078e0000 */
[----:B------:R-:W1:Y:S01]  /*0e70*/  I2F.F64.S64 R2, R2 ;  /* 0x0000000200027312 */ /* 0x000e620000301c00 */
[----:B------:R-:W-:Y:S01]  /*0e80*/  ISETP.GE.AND P0, PT, R17, RZ, PT ;  /* 0x000000ff1100720c */ /* 0x000fe20003f06270 */
[----:B-1----:R-:W-:-:S10]  /*0e90*/  DMUL R22, R2, UR4 ;  /* 0x0000000402167c28 */ /* 0x002fd40008000000 */
[----:B------:R-:W0:Y:S02]  /*0ea0*/  F2F.F32.F64 R22, R22 ;  /* 0x0000001600167310 */ /* 0x000e240000301000 */
[----:B0-----:R-:W-:-:S07]  /*0eb0*/  FSEL R18, -R22, R22, !P0 ;  /* 0x0000001616127208 */ /* 0x001fce0004000100 */
.L_x_18:
[----:B------:R-:W-:Y:S05]  /*0ec0*/  BSYNC.RECONVERGENT B0 ;  /* 0x0000000000007941 */ /* 0x000fea0003800200 */
.L_x_17:
[----:B------:R-:W-:Y:S01]  /*0ed0*/  FMUL R4, R16, -UR10 ;  /* 0x8000000a10047c20 */ /* 0x000fe20008400000 */
[----:B------:R-:W-:Y:S01]  /*0ee0*/  FMUL R2, R18, R18 ;  /* 0x0000001212027220 */ /* 0x000fe20000400000 */
[----:B------:R-:W-:Y:S01]  /*0ef0*/  LOP3.LUT R3, R20, 0x1, RZ, 0xc0, !PT ;  /* 0x0000000114037812 */ /* 0x000fe200078ec0ff */
[----:B------:R-:W-:Y:S02]  /*0f00*/  IMAD.MOV.U32 R12, RZ, RZ, 0x3d2aaabb ;  /* 0x3d2aaabbff0c7424 */ /* 0x000fe400078e00ff */
[----:B------:R-:W-:Y:S01]  /*0f10*/  FMUL R21, R4, 0.63661974668502807617 ;  /* 0x3f22f98304157820 */ /* 0x000fe20000400000 */
[----:B------:R-:W-:Y:S01]  /*0f20*/  FFMA R0, R2, R13, -0.0013887860113754868507 ;  /* 0xbab607ed02007423 */ /* 0x000fe2000000000d */
[----:B------:R-:W-:Y:S01]  /*0f30*/  ISETP.NE.U32.AND P0, PT, R3, 0x1, PT ;  /* 0x000000010300780c */ /* 0x000fe20003f05070 */
[----:B------:R-:W-:Y:S01]  /*0f40*/  IMAD.MOV.U32 R16, RZ, RZ, 0x3effffff ;  /* 0x3effffffff107424 */ /* 0x000fe200078e00ff */
[----:B------:R-:W-:Y:S01]  /*0f50*/  LOP3.LUT P1, RZ, R20, 0x2, RZ, 0xc0, !PT ;  /* 0x0000000214ff7812 */ /* 0x000fe2000782c0ff */
[----:B------:R-:W-:Y:S01]  /*0f60*/  BSSY.RECONVERGENT B0, `(.L_x_20) ;  /* 0x000004e000007945 */ /* 0x000fe20003800200 */
[----:B------:R-:W0:Y:S01]  /*0f70*/  F2I.NTZ R21, R21 ;  /* 0x0000001500157305 */ /* 0x000e220000203100 */
[----:B------:R-:W-:-:S02]  /*0f80*/  FSEL R3, R0, -0.00019574658654164522886, !P0 ;  /* 0xb94d415300037808 */ /* 0x000fc40004000000 */
[----:B------:R-:W-:Y:S02]  /*0f90*/  FSEL R17, R12, 0.0083327032625675201416, !P0 ;  /* 0x3c0885e40c117808 */ /* 0x000fe40004000000 */
[----:B------:R-:W-:Y:S02]  /*0fa0*/  FSEL R20, -R16, -0.16666662693023681641, !P0 ;  /* 0xbe2aaaa810147808 */ /* 0x000fe40004000100 */
[----:B------:R-:W-:Y:S01]  /*0fb0*/  FSEL R0, R18, 1, P0 ;  /* 0x3f80000012007808 */ /* 0x000fe20000000000 */
[----:B------:R-:W-:Y:S01]  /*0fc0*/  FFMA R3, R2, R3, R17 ;  /* 0x0000000302037223 */ /* 0x000fe20000000011 */
[----:B------:R-:W-:-:S03]  /*0fd0*/  FSETP.GE.AND P0, PT, |R4|, 105615, PT ;  /* 0x47ce47800400780b */ /* 0x000fc60003f06200 */
[C---:B------:R-:W-:Y:S01]  /*0fe0*/  FFMA R20, R2.reuse, R3, R20 ;  /* 0x0000000302147223 */ /* 0x040fe20000000014 */
[----:B------:R-:W-:Y:S01]  /*0ff0*/  FFMA R3, R2, R0, RZ ;  /* 0x0000000002037223 */ /* 0x000fe200000000ff */
[----:B0-----:R-:W-:-:S03]  /*1000*/  I2FP.F32.S32 R17, R21 ;  /* 0x0000001500117245 */ /* 0x001fc60000201400 */
[----:B------:R-:W-:Y:S01]  /*1010*/  FFMA R0, R3, R20, R0 ;  /* 0x0000001403007223 */ /* 0x000fe20000000000 */
[----:B------:R-:W-:Y:S02]  /*1020*/  IMAD.MOV.U32 R20, RZ, RZ, R21 ;  /* 0x000000ffff147224 */ /* 0x000fe400078e0015 */
[----:B------:R-:W-:Y:S01]  /*1030*/  FFMA R2, R17, -1.5707962512969970703, R4 ;  /* 0xbfc90fda11027823 */ /* 0x000fe20000000004 */
[----:B------:R-:W-:-:S03]  /*1040*/  @P1 FADD R0, RZ, -R0 ;  /* 0x80000000ff001221 */ /* 0x000fc60000000000 */
[----:B------:R-:W-:Y:S01]  /*1050*/  FFMA R2, R17, -7.5497894158615963534e-08, R2 ;  /* 0xb3a2216811027823 */ /* 0x000fe20000000002 */
[-C--:B-----5:R-:W-:Y:S01]  /*1060*/  FMUL R3, R9, R0.reuse ;  /* 0x0000000009037220 */ /* 0x0a0fe20000400000 */
[C---:B------:R-:W-:Y:S02]  /*1070*/  FMUL R0, R8.reuse, R0 ;  /* 0x0000000008007220 */ /* 0x040fe40000400000 */
[----:B------:R-:W-:Y:S01]  /*1080*/  FFMA R17, R17, -5.3903029534742383927e-15, R2 ;  /* 0xa7c234c511117823 */ /* 0x000fe20000000002 */
[-C--:B------:R-:W-:Y:S01]  /*1090*/  FFMA R18, R8, R19.reuse, -R3 ;  /* 0x0000001308127223 */ /* 0x080fe20000000803 */
[----:B------:R-:W-:-:S03]  /*10a0*/  FFMA R19, R9, R19, R0 ;  /* 0x0000001309137223 */ /* 0x000fc60000000000 */
[----:B------:R-:W-:Y:S01]  /*10b0*/  MOV R0, R17 ;  /* 0x0000001100007202 */ /* 0x000fe20000000f00 */
        /* <DEDUP_REMOVED lines=12> */
.L_x_22:
        /* <DEDUP_REMOVED lines=29> */
[C-C-:B------:R-:W-:Y:S01]  /*1350*/  SHF.L.W.U32.HI R21, R3.reuse, 0x2, R0.reuse ;  /* 0x0000000203157819 */ /* 0x140fe20000010e00 */
[----:B------:R-:W-:Y:S01]  /*1360*/  IMAD.SHL.U32 R3, R3, 0x4, RZ ;  /* 0x0000000403037824 */ /* 0x000fe200078e00ff */
[----:B------:R-:W-:Y:S02]  /*1370*/  SHF.R.U32.HI R0, RZ, 0x1e, R0 ;  /* 0x0000001eff007819 */ /* 0x000fe40000011600 */
[----:B------:R-:W-:-:S02]  /*1380*/  SHF.R.S32.HI R8, RZ, 0x1f, R21 ;  /* 0x0000001fff087819 */ /* 0x000fc40000011415 */
[C---:B0-----:R-:W-:Y:S02]  /*1390*/  LOP3.LUT R22, R21.reuse, R4, RZ, 0x3c, !PT ;  /* 0x0000000415167212 */ /* 0x041fe400078e3cff */
[C---:B------:R-:W-:Y:S02]  /*13a0*/  LOP3.LUT R2, R8.reuse, R3, RZ, 0x3c, !PT ;  /* 0x0000000308027212 */ /* 0x040fe400078e3cff */
[----:B------:R-:W-:Y:S02]  /*13b0*/  LOP3.LUT R3, R8, R21, RZ, 0x3c, !PT ;  /* 0x0000001508037212 */ /* 0x000fe400078e3cff */
[----:B------:R-:W-:Y:S02]  /*13c0*/  LEA.HI R21, R21, R0, RZ, 0x1 ;  /* 0x0000000015157211 */ /* 0x000fe400078f08ff */
[----:B------:R-:W-:Y:S02]  /*13d0*/  ISETP.GE.AND P1, PT, R22, RZ, PT ;  /* 0x000000ff1600720c */ /* 0x000fe40003f26270 */
[----:B------:R-:W0:Y:S01]  /*13e0*/  I2F.F64.S64 R2, R2 ;  /* 0x0000000200027312 */ /* 0x000e220000301c00 */
[----:B------:R-:W-:-:S04]  /*13f0*/  IMAD.MOV R0, RZ, RZ, -R21 ;  /* 0x000000ffff007224 */ /* 0x000fc800078e0a15 */
[----:B------:R-:W-:Y:S01]  /*1400*/  @!P0 IMAD.MOV.U32 R21, RZ, RZ, R0 ;  /* 0x000000ffff158224 */ /* 0x000fe200078e0000 */
[----:B0-----:R-:W-:-:S10]  /*1410*/  DMUL R8, R2, UR4 ;  /* 0x0000000402087c28 */ /* 0x001fd40008000000 */
[----:B------:R-:W0:Y:S02]  /*1420*/  F2F.F32.F64 R8, R8 ;  /* 0x0000000800087310 */ /* 0x000e240000301000 */
[----:B0-----:R-:W-:-:S07]  /*1430*/  FSEL R0, -R8, R8, !P1 ;  /* 0x0000000808007208 */ /* 0x001fce0004800100 */
.L_x_21:
[----:B------:R-:W-:Y:S05]  /*1440*/  BSYNC.RECONVERGENT B0 ;  /* 0x0000000000007941 */ /* 0x000fea0003800200 */
.L_x_20:
[C---:B------:R-:W-:Y:S01]  /*1450*/  LOP3.LUT R3, R21.reuse, 0x1, RZ, 0xc0, !PT ;  /* 0x0000000115037812 */ /* 0x040fe200078ec0ff */
[----:B------:R-:W-:Y:S01]  /*1460*/  FMUL R2, R0, R0 ;  /* 0x0000000000027220 */ /* 0x000fe20000400000 */
[----:B------:R-:W-:Y:S01]  /*1470*/  VIADD R8, R21, 0x1 ;  /* 0x0000000115087836 */ /* 0x000fe20000000000 */
[----:B------:R-:W-:Y:S01]  /*1480*/  BSSY.RECONVERGENT B0, `(.L_x_23) ;  /* 0x0000046000007945 */ /* 0x000fe20003800200 */
[----:B------:R-:W-:Y:S01]  /*1490*/  ISETP.NE.U32.AND P0, PT, R3, 0x1, PT ;  /* 0x000000010300780c */ /* 0x000fe20003f05070 */
[----:B------:R-:W-:Y:S02]  /*14a0*/  FFMA R3, R2, R13, -0.0013887860113754868507 ;  /* 0xbab607ed02037423 */ /* 0x000fe4000000000d */
[----:B------:R-:W-:Y:S02]  /*14b0*/  LOP3.LUT P1, RZ, R8, 0x2, RZ, 0xc0, !PT ;  /* 0x0000000208ff7812 */ /* 0x000fe4000782c0ff */
[----:B------:R-:W-:Y:S02]  /*14c0*/  FSEL R9, R14, 0.041666727513074874878, !P0 ;  /* 0x3d2aaabb0e097808 */ /* 0x000fe40004000000 */
[----:B------:R-:W-:-:S02]  /*14d0*/  FSEL R3, R3, -0.00019574658654164522886, P0 ;  /* 0xb94d415303037808 */ /* 0x000fc40000000000 */
        /* <DEDUP_REMOVED lines=13> */
[----:B------:R-:W-:Y:S01]  /*15b0*/  SHF.L.U32 R2, R4, 0x8, RZ ;  /* 0x0000000804027819 */ /* 0x000fe200000006ff */
[----:B------:R-:W-:Y:S01]  /*15c0*/  IMAD.MOV.U32 R14, RZ, RZ, RZ ;  /* 0x000000ffff0e7224 */ /* 0x000fe200078e00ff */
[----:B------:R-:W0:Y:S01]  /*15d0*/  LDCU.64 UR8, c[0x4][URZ] ;  /* 0x01000000ff0877ac */ /* 0x000e220008000a00 */
[----:B------:R-:W-:Y:S01]  /*15e0*/  IMAD.MOV.U32 R0, RZ, RZ, R1 ;  /* 0x000000ffff007224 */ /* 0x000fe200078e0001 */
[----:B------:R-:W-:Y:S01]  /*15f0*/  LOP3.LUT R21, R2, 0x80000000, RZ, 0xfc, !PT ;  /* 0x8000000002157812 */ /* 0x000fe200078efcff */
[----:B------:R-:W-:Y:S01]  /*1600*/  UMOV UR5, URZ ;  /* 0x000000ff00057c82 */ /* 0x000fe20008000000 */
[----:B------:R-:W-:-:S05]  /*1610*/  UMOV UR4, URZ ;  /* 0x000000ff00047c82 */ /* 0x000fca0008000000 */
.L_x_25:
        /* <DEDUP_REMOVED lines=28> */
[----:B---3--:R-:W-:-:S04]  /*17e0*/  @P0 SHF.L.W.U32.HI R3, R2, R8, R3 ;  /* 0x0000000802030219 */ /* 0x008fc80000010e03 */
[C-C-:B------:R-:W-:Y:S02]  /*17f0*/  SHF.L.W.U32.HI R9, R3.reuse, 0x2, R0.reuse ;  /* 0x0000000203097819 */ /* 0x140fe40000010e00 */
[----:B------:R-:W-:Y:S02]  /*1800*/  SHF.L.U32 R3, R3, 0x2, RZ ;  /* 0x0000000203037819 */ /* 0x000fe400000006ff */
[----:B------:R-:W-:Y:S02]  /*1810*/  SHF.R.S32.HI R8, RZ, 0x1f, R9 ;  /* 0x0000001fff087819 */ /* 0x000fe40000011409 */
[----:B------:R-:W-:Y:S02]  /*1820*/  SHF.R.U32.HI R0, RZ, 0x1e, R0 ;  /* 0x0000001eff007819 */ /* 0x000fe40000011600 */
[C---:B------:R-:W-:Y:S02]  /*1830*/  LOP3.LUT R2, R8.reuse, R3, RZ, 0x3c, !PT ;  /* 0x0000000308027212 */ /* 0x040fe400078e3cff */
[----:B------:R-:W-:-:S02]  /*1840*/  LOP3.LUT R3, R8, R9, RZ, 0x3c, !PT ;  /* 0x0000000908037212 */ /* 0x000fc400078e3cff */
[C---:B------:R-:W-:Y:S02]  /*1850*/  LEA.HI R20, R9.reuse, R0, RZ, 0x1 ;  /* 0x0000000009147211 */ /* 0x040fe400078f08ff */
[----:B------:R-:W-:Y:S02]  /*1860*/  LOP3.LUT R4, R9, R4, RZ, 0x3c, !PT ;  /* 0x0000000409047212 */ /* 0x000fe400078e3cff */
[----:B------:R-:W1:Y:S01]  /*1870*/  I2F.F64.S64 R2, R2 ;  /* 0x0000000200027312 */ /* 0x000e620000301c00 */
[----:B------:R-:W-:Y:S01]  /*1880*/  IMAD.MOV R0, RZ, RZ, -R20 ;  /* 0x000000ffff007224 */ /* 0x000fe200078e0a14 */
[----:B------:R-:W-:-:S03]  /*1890*/  ISETP.GE.AND P0, PT, R4, RZ, PT ;  /* 0x000000ff0400720c */ /* 0x000fc60003f06270 */
[----:B------:R-:W-:Y:S01]  /*18a0*/  @!P1 IMAD.MOV.U32 R20, RZ, RZ, R0 ;  /* 0x000000ffff149224 */ /* 0x000fe200078e0000 */
[----:B-1----:R-:W-:-:S10]  /*18b0*/  DMUL R22, R2, UR4 ;  /* 0x0000000402167c28 */ /* 0x002fd40008000000 */
[----:B------:R-:W1:Y:S02]  /*18c0*/  F2F.F32.F64 R22, R22 ;  /* 0x0000001600167310 */ /* 0x000e640000301000 */
[----:B01----:R-:W-:-:S07]  /*18d0*/  FSEL R17, -R22, R22, !P0 ;  /* 0x0000001616117208 */ /* 0x003fce0004000100 */
.L_x_24:
[----:B------:R-:W-:Y:S05]  /*18e0*/  BSYNC.RECONVERGENT B0 ;  /* 0x0000000000007941 */ /* 0x000fea0003800200 */
.L_x_23:
[----:B------:R-:W-:Y:S01]  /*18f0*/  ISETP.GE.U32.AND P0, PT, R10, UR13, PT ;  /* 0x0000000d0a007c0c */ /* 0x000fe2000bf06070 */
[----:B------:R-:W-:Y:S01]  /*1900*/  FMUL R0, R17, R17 ;  /* 0x0000001111007220 */ /* 0x000fe20000400000 */
[----:B------:R-:W-:Y:S02]  /*1910*/  LOP3.LUT R2, R20, 0x1, RZ, 0xc0, !PT ;  /* 0x0000000114027812 */ /* 0x000fe400078ec0ff */
[----:B------:R-:W-:Y:S01]  /*1920*/  ISETP.GE.U32.OR P0, PT, R5, UR12, P0 ;  /* 0x0000000c05007c0c */ /* 0x000fe20008706470 */
[----:B------:R-:W-:Y:S01]  /*1930*/  FFMA R13, R0, R13, -0.0013887860113754868507 ;  /* 0xbab607ed000d7423 */ /* 0x000fe2000000000d */
[----:B------:R-:W-:Y:S02]  /*1940*/  ISETP.NE.U32.AND P1, PT, R2, 0x1, PT ;  /* 0x000000010200780c */ /* 0x000fe40003f25070 */
[----:B------:R-:W-:Y:S02]  /*1950*/  LOP3.LUT P2, RZ, R20, 0x2, RZ, 0xc0, !PT ;  /* 0x0000000214ff7812 */ /* 0x000fe4000784c0ff */
[----:B------:R-:W-:-:S02]  /*1960*/  FSEL R3, R12, 0.0083327032625675201416, !P1 ;  /* 0x3c0885e40c037808 */ /* 0x000fc40004800000 */
[----:B------:R-:W-:Y:S02]  /*1970*/  FSEL R13, R13, -0.00019574658654164522886, !P1 ;  /* 0xb94d41530d0d7808 */ /* 0x000fe40004800000 */
[----:B------:R-:W-:-:S03]  /*1980*/  FSEL R5, -R16, -0.16666662693023681641, !P1 ;  /* 0xbe2aaaa810057808 */ /* 0x000fc60004800100 */
[----:B------:R-:W-:Y:S01]  /*1990*/  FFMA R13, R0, R13, R3 ;  /* 0x0000000d000d7223 */ /* 0x000fe20000000003 */
[----:B------:R-:W-:Y:S06]  /*19a0*/  @P0 EXIT ;  /* 0x000000000000094d */ /* 0x000fec0003800000 */
[----:B------:R-:W-:Y:S01]  /*19b0*/  FSEL R17, R17, 1, P1 ;  /* 0x3f80000011117808 */ /* 0x000fe20000800000 */
[----:B------:R-:W0:Y:S01]  /*19c0*/  LDC.64 R2, c[0x0][0x388] ;  /* 0x0000e200ff027b82 */ /* 0x000e220000000a00 */
[----:B------:R-:W-:-:S03]  /*19d0*/  FFMA R5, R0, R13, R5 ;  /* 0x0000000d00057223 */ /* 0x000fc60000000005 */
[----:B------:R-:W-:-:S04]  /*19e0*/  FFMA R0, R0, R17, RZ ;  /* 0x0000001100007223 */ /* 0x000fc800000000ff */
[----:B------:R-:W-:Y:S01]  /*19f0*/  FFMA R0, R0, R5, R17 ;  /* 0x0000000500007223 */ /* 0x000fe20000000011 */
[----:B------:R-:W-:-:S03]  /*1a00*/  FMUL R5, R7, R15 ;  /* 0x0000000f07057220 */ /* 0x000fc60000400000 */
[----:B------:R-:W-:-:S04]  /*1a10*/  @P2 FADD R0, RZ, -R0 ;  /* 0x80000000ff002221 */ /* 0x000fc80000000000 */
[-C--:B------:R-:W-:Y:S01]  /*1a20*/  FMUL R4, R7, R0.reuse ;  /* 0x0000000007047220 */ /* 0x080fe20000400000 */
[----:B------:R-:W-:-:S03]  /*1a30*/  FFMA R0, R6, R0, -R5 ;  /* 0x0000000006007223 */ /* 0x000fc60000000805 */
[----:B------:R-:W-:Y:S01]  /*1a40*/  FFMA R15, R6, R15, R4 ;  /* 0x0000000f060f7223 */ /* 0x000fe20000000004 */
[----:B------:R-:W-:Y:S01]  /*1a50*/  FADD R19, R19, R0 ;  /* 0x0000000013137221 */ /* 0x000fe20000000000 */
[----:B0-----:R-:W-:-:S04]  /*1a60*/  IMAD.WIDE.U32 R2, R11, 0x8, R2 ;  /* 0x000000080b027825 */ /* 0x001fc800078e0002 */
[----:B------:R-:W-:-:S05]  /*1a70*/  FADD R18, R18, R15 ;  /* 0x0000000f12127221 */ /* 0x000fca0000000000 */
[----:B------:R-:W-:Y:S01]  /*1a80*/  STG.E.64 desc[UR6][R2.64], R18 ;  /* 0x0000001202007986 */ /* 0x000fe2000c101b06 */
[----:B------:R-:W-:Y:S05]  /*1a90*/  EXIT ;  /* 0x000000000000794d */ /* 0x000fea0003800000 */
        .weak           $__internal_0_$__cuda_sm20_sqrt_rn_f32_slowpath
        .type           $__internal_0_$__cuda_sm20_sqrt_rn_f32_slowpath,@function
        .size           $__internal_0_$__cuda_sm20_sqrt_rn_f32_slowpath,($__internal_1_$__cuda_sm3x_div_rn_noftz_f32_slowpath - $__internal_0_$__cuda_sm20_sqrt_rn_f32_slowpath)
$__internal_0_$__cuda_sm20_sqrt_rn_f32_slowpath:
[----:B------:R-:W-:-:S13]  /*1aa0*/  LOP3.LUT P0, RZ, R0, 0x7fffffff, RZ, 0xc0, !PT ;  /* 0x7fffffff00ff7812 */ /* 0x000fda000780c0ff */
[----:B------:R-:W-:Y:S01]  /*1ab0*/  @!P0 IMAD.MOV.U32 R2, RZ, RZ, R0 ;  /* 0x000000ffff028224 */ /* 0x000fe200078e0000 */
[----:B------:R-:W-:Y:S06]  /*1ac0*/  @!P0 BRA `(.L_x_26) ;  /* 0x0000000000408947 */ /* 0x000fec0003800000 */
[----:B------:R-:W-:-:S13]  /*1ad0*/  FSETP.GEU.FTZ.AND P0, PT, R0, RZ, PT ;  /* 0x000000ff0000720b */ /* 0x000fda0003f1e000 */
[----:B------:R-:W-:Y:S01]  /*1ae0*/  @!P0 IMAD.MOV.U32 R2, RZ, RZ, 0x7fffffff ;  /* 0x7fffffffff028424 */ /* 0x000fe200078e00ff */
[----:B------:R-:W-:Y:S06]  /*1af0*/  @!P0 BRA `(.L_x_26) ;  /* 0x0000000000348947 */ /* 0x000fec0003800000 */
[----:B------:R-:W-:-:S13]  /*1b00*/  FSETP.GTU.FTZ.AND P0, PT, |R0|, +INF , PT ;  /* 0x7f8000000000780b */ /* 0x000fda0003f1c200 */
[----:B------:R-:W-:Y:S01]  /*1b10*/  @P0 FADD.FTZ R2, R0, 1 ;  /* 0x3f80000000020421 */ /* 0x000fe20000010000 */
[----:B------:R-:W-:Y:S06]  /*1b20*/  @P0 BRA `(.L_x_26) ;  /* 0x0000000000280947 */ /* 0x000fec0003800000 */
[----:B------:R-:W-:-:S13]  /*1b30*/  FSETP.NEU.FTZ.AND P0, PT, |R0|, +INF , PT ;  /* 0x7f8000000000780b */ /* 0x000fda0003f1d200 */
[----:B------:R-:W-:-:S04]  /*1b40*/  @P0 FFMA R3, R0, 1.84467440737095516160e+19, RZ ;  /* 0x5f80000000030823 */ /* 0x000fc800000000ff */
[----:B------:R-:W0:Y:S02]  /*1b50*/  @P0 MUFU.RSQ R2, R3 ;  /* 0x0000000300020308 */ /* 0x000e240000001400 */
[----:B0-----:R-:W-:Y:S01]  /*1b60*/  @P0 FMUL.FTZ R4, R3, R2 ;  /* 0x0000000203040220 */ /* 0x001fe20000410000 */
[----:B------:R-:W-:Y:S01]  /*1b70*/  @P0 FMUL.FTZ R8, R2, 0.5 ;  /* 0x3f00000002080820 */ /* 0x000fe20000410000 */
[----:B------:R-:W-:Y:S02]  /*1b80*/  @!P0 IMAD.MOV.U32 R2, RZ, RZ, R0 ;  /* 0x000000ffff028224 */ /* 0x000fe400078e0000 */
[----:B------:R-:W-:-:S04]  /*1b90*/  @P0 FADD.FTZ R6, -R4, -RZ ;  /* 0x800000ff04060221 */ /* 0x000fc80000010100 */
[----:B------:R-:W-:-:S04]  /*1ba0*/  @P0 FFMA R7, R4, R6, R3 ;  /* 0x0000000604070223 */ /* 0x000fc80000000003 */
[----:B------:R-:W-:-:S04]  /*1bb0*/  @P0 FFMA R7, R7, R8, R4 ;  /* 0x0000000807070223 */ /* 0x000fc80000000004 */
[----:B------:R-:W-:-:S07]  /*1bc0*/  @P0 FMUL.FTZ R2, R7, 2.3283064365386962891e-10 ;  /* 0x2f80000007020820 */ /* 0x000fce0000410000 */
.L_x_26:
[----:B------:R-:W-:Y:S01]  /*1bd0*/  IMAD.MOV.U32 R0, RZ, RZ, R2 ;  /* 0x000000ffff007224 */ /* 0x000fe200078e0002 */
[----:B------:R-:W-:Y:S01]  /*1be0*/  MOV R2, R9 ;  /* 0x0000000900027202 */ /* 0x000fe20000000f00 */
[----:B------:R-:W-:-:S04]  /*1bf0*/  IMAD.MOV.U32 R3, RZ, RZ, 0x0 ;  /* 0x00000000ff037424 */ /* 0x000fc800078e00ff */
[----:B------:R-:W-:Y:S05]  /*1c00*/  RET.REL.NODEC R2 `(_Z22generateSpectrumKernelP6float2S0_jjff) ;  /* 0xffffffe002fc7950 */ /* 0x000fea0003c3ffff */
        .weak           $__internal_1_$__cuda_sm3x_div_rn_noftz_f32_slowpath
        .type           $__internal_1_$__cuda_sm3x_div_rn_noftz_f32_slowpath,@function
        .size           $__internal_1_$__cuda_sm3x_div_rn_noftz_f32_slowpath,(.L_x_40 - $__internal_1_$__cuda_sm3x_div_rn_noftz_f32_slowpath)
$__internal_1_$__cuda_sm3x_div_rn_noftz_f32_slowpath:
[----:B------:R-:W-:Y:S01]  /*1c10*/  SHF.R.U32.HI R7, RZ, 0x17, R0 ;  /* 0x00000017ff077819 */ /* 0x000fe20000011600 */
[----:B------:R-:W-:Y:S01]  /*1c20*/  BSSY.RECONVERGENT B1, `(.L_x_27) ;  /* 0x0000063000017945 */ /* 0x000fe20003800200 */
[----:B------:R-:W-:Y:S01]  /*1c30*/  SHF.R.U32.HI R6, RZ, 0x17, R2 ;  /* 0x00000017ff067819 */ /* 0x000fe20000011602 */
[----:B------:R-:W-:Y:S01]  /*1c40*/  IMAD.MOV.U32 R9, RZ, RZ, R0 ;  /* 0x000000ffff097224 */ /* 0x000fe200078e0000 */
[----:B------:R-:W-:Y:S02]  /*1c50*/  LOP3.LUT R7, R7, 0xff, RZ, 0xc0, !PT ;  /* 0x000000ff07077812 */ /* 0x000fe400078ec0ff */
[----:B------:R-:W-:-:S03]  /*1c60*/  LOP3.LUT R14, R6, 0xff, RZ, 0xc0, !PT ;  /* 0x000000ff060e7812 */ /* 0x000fc600078ec0ff */
[----:B------:R-:W-:Y:S02]  /*1c70*/  VIADD R8, R7, 0xffffffff ;  /* 0xffffffff07087836 */ /* 0x000fe40000000000 */
[----:B------:R-:W-:-:S03]  /*1c80*/  VIADD R12, R14, 0xffffffff ;  /* 0xffffffff0e0c7836 */ /* 0x000fc60000000000 */
[----:B------:R-:W-:-:S04]  /*1c90*/  ISETP.GT.U32.AND P0, PT, R8, 0xfd, PT ;  /* 0x000000fd0800780c */ /* 0x000fc80003f04070 */
[----:B------:R-:W-:-:S13]  /*1ca0*/  ISETP.GT.U32.OR P0, PT, R12, 0xfd, P0 ;  /* 0x000000fd0c00780c */ /* 0x000fda0000704470 */
[----:B------:R-:W-:Y:S01]  /*1cb0*/  @!P0 IMAD.MOV.U32 R6, RZ, RZ, RZ ;  /* 0x000000ffff068224 */ /* 0x000fe200078e00ff */
[----:B------:R-:W-:Y:S06]  /*1cc0*/  @!P0 BRA `(.L_x_28) ;  /* 0x00000000005c8947 */ /* 0x000fec0003800000 */
[----:B------:R-:W-:Y:S02]  /*1cd0*/  FSETP.GTU.FTZ.AND P0, PT, |R2|, +INF , PT ;  /* 0x7f8000000200780b */ /* 0x000fe40003f1c200 */
[----:B------:R-:W-:-:S04]  /*1ce0*/  FSETP.GTU.FTZ.AND P1, PT, |R0|, +INF , PT ;  /* 0x7f8000000000780b */ /* 0x000fc80003f3c200 */
[----:B------:R-:W-:-:S13]  /*1cf0*/  PLOP3.LUT P0, PT, P0, P1, PT, 0xf8, 0x8f ;  /* 0x00000000008f781c */ /* 0x000fda0000703f70 */
[----:B------:R-:W-:Y:S05]  /*1d00*/  @P0 BRA `(.L_x_29) ;  /* 0x00000004004c0947 */ /* 0x000fea0003800000 */
[----:B------:R-:W-:-:S13]  /*1d10*/  LOP3.LUT P0, RZ, R9, 0x7fffffff, R2, 0xc8, !PT ;  /* 0x7fffffff09ff7812 */ /* 0x000fda000780c802 */
[----:B------:R-:W-:Y:S05]  /*1d20*/  @!P0 BRA `(.L_x_30) ;  /* 0x00000004003c8947 */ /* 0x000fea0003800000 */
[----:B------:R-:W-:Y:S02]  /*1d30*/  FSETP.NEU.FTZ.AND P2, PT, |R2|, +INF , PT ;  /* 0x7f8000000200780b */ /* 0x000fe40003f5d200 */
[----:B------:R-:W-:Y:S02]  /*1d40*/  FSETP.NEU.FTZ.AND P1, PT, |R0|, +INF , PT ;  /* 0x7f8000000000780b */ /* 0x000fe40003f3d200 */
[----:B------:R-:W-:-:S11]  /*1d50*/  FSETP.NEU.FTZ.AND P0, PT, |R2|, +INF , PT ;  /* 0x7f8000000200780b */ /* 0x000fd60003f1d200 */
[----:B------:R-:W-:Y:S05]  /*1d60*/  @!P1 BRA !P2, `(.L_x_30) ;  /* 0x00000004002c9947 */ /* 0x000fea0005000000 */
[----:B------:R-:W-:-:S04]  /*1d70*/  LOP3.LUT P2, RZ, R2, 0x7fffffff, RZ, 0xc0, !PT ;  /* 0x7fffffff02ff7812 */ /* 0x000fc8000784c0ff */
[----:B------:R-:W-:-:S13]  /*1d80*/  PLOP3.LUT P1, PT, P1, P2, PT, 0x2f, 0xf2 ;  /* 0x0000000000f2781c */ /* 0x000fda0000f24577 */
[----:B------:R-:W-:Y:S05]  /*1d90*/  @P1 BRA `(.L_x_31) ;  /* 0x0000000400181947 */ /* 0x000fea0003800000 */
[----:B------:R-:W-:-:S04]  /*1da0*/  LOP3.LUT P1, RZ, R9, 0x7fffffff, RZ, 0xc0, !PT ;  /* 0x7fffffff09ff7812 */ /* 0x000fc8000782c0ff */
[----:B------:R-:W-:-:S13]  /*1db0*/  PLOP3.LUT P0, PT, P0, P1, PT, 0x2f, 0xf2 ;  /* 0x0000000000f2781c */ /* 0x000fda0000702577 */
[----:B------:R-:W-:Y:S05]  /*1dc0*/  @P0 BRA `(.L_x_32) ;  /* 0x0000000400000947 */ /* 0x000fea0003800000 */
[----:B------:R-:W-:Y:S02]  /*1dd0*/  ISETP.GE.AND P0, PT, R12, RZ, PT ;  /* 0x000000ff0c00720c */ /* 0x000fe40003f06270 */
[----:B------:R-:W-:-:S11]  /*1de0*/  ISETP.GE.AND P1, PT, R8, RZ, PT ;  /* 0x000000ff0800720c */ /* 0x000fd60003f26270 */
[----:B------:R-:W-:Y:S01]  /*1df0*/  @P0 IMAD.MOV.U32 R6, RZ, RZ, RZ ;  /* 0x000000ffff060224 */ /* 0x000fe200078e00ff */
[----:B------:R-:W-:Y:S01]  /*1e00*/  @!P0 MOV R6, 0xffffffc0 ;  /* 0xffffffc000068802 */ /* 0x000fe20000000f00 */
[----:B------:R-:W-:Y:S01]  /*1e10*/  @!P0 FFMA R2, R2, 1.84467440737095516160e+19, RZ ;  /* 0x5f80000002028823 */ /* 0x000fe200000000ff */
[----:B------:R-:W-:-:S03]  /*1e20*/  @!P1 FFMA R9, R0, 1.84467440737095516160e+19, RZ ;  /* 0x5f80000000099823 */ /* 0x000fc600000000ff */
[----:B------:R-:W-:-:S07]  /*1e30*/  @!P1 VIADD R6, R6, 0x40 ;  /* 0x0000004006069836 */ /* 0x000fce0000000000 */
.L_x_28:
[----:B------:R-:W-:Y:S01]  /*1e40*/  LEA R8, R7, 0xc0800000, 0x17 ;  /* 0xc080000007087811 */ /* 0x000fe200078eb8ff */
[----:B------:R-:W-:Y:S04]  /*1e50*/  BSSY.RECONVERGENT B2, `(.L_x_33) ;  /* 0x0000036000027945 */ /* 0x000fe80003800200 */
[----:B------:R-:W-:Y:S02]  /*1e60*/  IMAD.IADD R9, R9, 0x1, -R8 ;  /* 0x0000000109097824 */ /* 0x000fe400078e0a08 */
[----:B------:R-:W-:Y:S02]  /*1e70*/  VIADD R8, R14, 0xffffff81 ;  /* 0xffffff810e087836 */ /* 0x000fe40000000000 */
[----:B------:R0:W1:Y:S01]  /*1e80*/  MUFU.RCP R12, R9 ;  /* 0x00000009000c7308 */ /* 0x0000620000001000 */
[----:B------:R-:W-:Y:S01]  /*1e90*/  FADD.FTZ R13, -R9, -RZ ;  /* 0x800000ff090d7221 */ /* 0x000fe20000010100 */
[C---:B------:R-:W-:Y:S01]  /*1ea0*/  IMAD R2, R8.reuse, -0x800000, R2 ;  /* 0xff80000008027824 */ /* 0x040fe200078e0202 */
[----:B0-----:R-:W-:-:S05]  /*1eb0*/  IADD3 R9, PT, PT, R8, 0x7f, -R7 ;  /* 0x0000007f08097810 */ /* 0x001fca0007ffe807 */
[----:B------:R-:W-:Y:S02]  /*1ec0*/  IMAD.IADD R9, R9, 0x1, R6 ;  /* 0x0000000109097824 */ /* 0x000fe400078e0206 */
[----:B-1----:R-:W-:-:S04]  /*1ed0*/  FFMA R15, R12, R13, 1 ;  /* 0x3f8000000c0f7423 */ /* 0x002fc8000000000d */
[----:B------:R-:W-:-:S04]  /*1ee0*/  FFMA R17, R12, R15, R12 ;  /* 0x0000000f0c117223 */ /* 0x000fc8000000000c */
[----:B------:R-:W-:-:S04]  /*1ef0*/  FFMA R12, R2, R17, RZ ;  /* 0x00000011020c7223 */ /* 0x000fc800000000ff */
[----:B------:R-:W-:-:S04]  /*1f00*/  FFMA R15, R13, R12, R2 ;  /* 0x0000000c0d0f7223 */ /* 0x000fc80000000002 */
[----:B------:R-:W-:-:S04]  /*1f10*/  FFMA R12, R17, R15, R12 ;  /* 0x0000000f110c7223 */ /* 0x000fc8000000000c */
[----:B------:R-:W-:-:S04]  /*1f20*/  FFMA R13, R13, R12, R2 ;  /* 0x0000000c0d0d7223 */ /* 0x000fc80000000002 */
[----:B------:R-:W-:-:S05]  /*1f30*/  FFMA R2, R17, R13, R12 ;  /* 0x0000000d11027223 */ /* 0x000fca000000000c */
[----:B------:R-:W-:-:S04]  /*1f40*/  SHF.R.U32.HI R7, RZ, 0x17, R2 ;  /* 0x00000017ff077819 */ /* 0x000fc80000011602 */
[----:B------:R-:W-:-:S05]  /*1f50*/  LOP3.LUT R7, R7, 0xff, RZ, 0xc0, !PT ;  /* 0x000000ff07077812 */ /* 0x000fca00078ec0ff */
[----:B------:R-:W-:-:S04]  /*1f60*/  IMAD.IADD R14, R7, 0x1, R9 ;  /* 0x00000001070e7824 */ /* 0x000fc800078e0209 */
[----:B------:R-:W-:-:S05]  /*1f70*/  VIADD R6, R14, 0xffffffff ;  /* 0xffffffff0e067836 */ /* 0x000fca0000000000 */
[----:B------:R-:W-:-:S13]  /*1f80*/  ISETP.GE.U32.AND P0, PT, R6, 0xfe, PT ;  /* 0x000000fe0600780c */ /* 0x000fda0003f06070 */
[----:B------:R-:W-:Y:S05]  /*1f90*/  @!P0 BRA `(.L_x_34) ;  /* 0x0000000000808947 */ /* 0x000fea0003800000 */
[----:B------:R-:W-:-:S13]  /*1fa0*/  ISETP.GT.AND P0, PT, R14, 0xfe, PT ;  /* 0x000000fe0e00780c */ /* 0x000fda0003f04270 */
[----:B------:R-:W-:Y:S05]  /*1fb0*/  @P0 BRA `(.L_x_35) ;  /* 0x00000000006c0947 */ /* 0x000fea0003800000 */
[----:B------:R-:W-:-:S13]  /*1fc0*/  ISETP.GE.AND P0, PT, R14, 0x1, PT ;  /* 0x000000010e00780c */ /* 0x000fda0003f06270 */
[----:B------:R-:W-:Y:S05]  /*1fd0*/  @P0 BRA `(.L_x_36) ;  /* 0x0000000000740947 */ /* 0x000fea0003800000 */
[----:B------:R-:W-:Y:S02]  /*1fe0*/  ISETP.GE.AND P0, PT, R14, -0x18, PT ;  /* 0xffffffe80e00780c */ /* 0x000fe40003f06270 */
[----:B------:R-:W-:-:S11]  /*1ff0*/  LOP3.LUT R2, R2, 0x80000000, RZ, 0xc0, !PT ;  /* 0x8000000002027812 */ /* 0x000fd600078ec0ff */
[----:B------:R-:W-:Y:S05]  /*2000*/  @!P0 BRA `(.L_x_36) ;  /* 0x0000000000688947 */ /* 0x000fea0003800000 */
[CCC-:B------:R-:W-:Y:S01]  /*2010*/  FFMA.RZ R6, R17.reuse, R13.reuse, R12.reuse ;  /* 0x0000000d11067223 */ /* 0x1c0fe2000000c00c */
[C---:B------:R-:W-:Y:S01]  /*2020*/  IADD3 R9, PT, PT, R14.reuse, 0x20, RZ ;  /* 0x000000200e097810 */ /* 0x040fe20007ffe0ff */
[CCC-:B------:R-:W-:Y:S01]  /*2030*/  FFMA.RM R7, R17.reuse, R13.reuse, R12.reuse ;  /* 0x0000000d11077223 */ /* 0x1c0fe2000000400c */
[----:B------:R-:W-:Y:S02]  /*2040*/  ISETP.NE.AND P2, PT, R14, RZ, PT ;  /* 0x000000ff0e00720c */ /* 0x000fe40003f45270 */
[----:B------:R-:W-:Y:S01]  /*2050*/  LOP3.LUT R8, R6, 0x7fffff, RZ, 0xc0, !PT ;  /* 0x007fffff06087812 */ /* 0x000fe200078ec0ff */
[----:B------:R-:W-:Y:S01]  /*2060*/  FFMA.RP R6, R17, R13, R12 ;  /* 0x0000000d11067223 */ /* 0x000fe2000000800c */
[----:B------:R-:W-:Y:S01]  /*2070*/  IMAD.MOV R12, RZ, RZ, -R14 ;  /* 0x000000ffff0c7224 */ /* 0x000fe200078e0a0e */
[----:B------:R-:W-:Y:S02]  /*2080*/  ISETP.NE.AND P1, PT, R14, RZ, PT ;  /* 0x000000ff0e00720c */ /* 0x000fe40003f25270 */
[----:B------:R-:W-:-:S02]  /*2090*/  LOP3.LUT R8, R8, 0x800000, RZ, 0xfc, !PT ;  /* 0x0080000008087812 */ /* 0x000fc400078efcff */
[----:B------:R-:W-:Y:S02]  /*20a0*/  FSETP.NEU.FTZ.AND P0, PT, R6, R7, PT ;  /* 0x000000070600720b */ /* 0x000fe40003f1d000 */
[----:B------:R-:W-:Y:S02]  /*20b0*/  SHF.L.U32 R9, R8, R9, RZ ;  /* 0x0000000908097219 */ /* 0x000fe400000006ff */
[----:B------:R-:W-:Y:S02]  /*20c0*/  SEL R7, R12, RZ, P2 ;  /* 0x000000ff0c077207 */ /* 0x000fe40001000000 */
[----:B------:R-:W-:Y:S02]  /*20d0*/  ISETP.NE.AND P1, PT, R9, RZ, P1 ;  /* 0x000000ff0900720c */ /* 0x000fe40000f25270 */
[----:B------:R-:W-:Y:S02]  /*20e0*/  SHF.R.U32.HI R7, RZ, R7, R8 ;  /* 0x00000007ff077219 */ /* 0x000fe40000011608 */
[----:B------:R-:W-:-:S02]  /*20f0*/  PLOP3.LUT P0, PT, P0, P1, PT, 0xf8, 0x8f ;  /* 0x00000000008f781c */ /* 0x000fc40000703f70 */
[----:B------:R-:W-:Y:S02]  /*2100*/  SHF.R.U32.HI R9, RZ, 0x1, R7 ;  /* 0x00000001ff097819 */ /* 0x000fe40000011607 */
[----:B------:R-:W-:-:S04]  /*2110*/  SEL R6, RZ, 0x1, !P0 ;  /* 0x00000001ff067807 */ /* 0x000fc80004000000 */
[----:B------:R-:W-:-:S04]  /*2120*/  LOP3.LUT R6, R6, 0x1, R9, 0xf8, !PT ;  /* 0x0000000106067812 */ /* 0x000fc800078ef809 */
[----:B------:R-:W-:-:S05]  /*2130*/  LOP3.LUT R6, R6, R7, RZ, 0xc0, !PT ;  /* 0x0000000706067212 */ /* 0x000fca00078ec0ff */
[----:B------:R-:W-:-:S05]  /*2140*/  IMAD.IADD R9, R9, 0x1, R6 ;  /* 0x0000000109097824 */ /* 0x000fca00078e0206 */
[----:B------:R-:W-:Y:S01]  /*2150*/  LOP3.LUT R2, R9, R2, RZ, 0xfc, !PT ;  /* 0x0000000209027212 */ /* 0x000fe200078efcff */
[----:B------:R-:W-:Y:S06]  /*2160*/  BRA `(.L_x_36) ;  /* 0x0000000000107947 */ /* 0x000fec0003800000 */
.L_x_35:
[----:B------:R-:W-:-:S04]  /*2170*/  LOP3.LUT R2, R2, 0x80000000, RZ, 0xc0, !PT ;  /* 0x8000000002027812 */ /* 0x000fc800078ec0ff */
[----:B------:R-:W-:Y:S01]  /*2180*/  LOP3.LUT R2, R2, 0x7f800000, RZ, 0xfc, !PT ;  /* 0x7f80000002027812 */ /* 0x000fe200078efcff */
[----:B------:R-:W-:Y:S06]  /*2190*/  BRA `(.L_x_36) ;  /* 0x0000000000047947 */ /* 0x000fec0003800000 */
.L_x_34:
[----:B------:R-:W-:-:S07]  /*21a0*/  IMAD R2, R9, 0x800000, R2 ;  /* 0x0080000009027824 */ /* 0x000fce00078e0202 */
.L_x_36:
[----:B------:R-:W-:Y:S05]  /*21b0*/  BSYNC.RECONVERGENT B2 ;  /* 0x0000000000027941 */ /* 0x000fea0003800200 */
.L_x_33:
[----:B------:R-:W-:Y:S05]  /*21c0*/  BRA `(.L_x_37) ;  /* 0x0000000000207947 */ /* 0x000fea0003800000 */
.L_x_32:
[----:B------:R-:W-:-:S04]  /*21d0*/  LOP3.LUT R2, R9, 0x80000000, R2, 0x48, !PT ;  /* 0x8000000009027812 */ /* 0x000fc800078e4802 */
[----:B------:R-:W-:Y:S01]  /*21e0*/  LOP3.LUT R2, R2, 0x7f800000, RZ, 0xfc, !PT ;  /* 0x7f80000002027812 */ /* 0x000fe200078efcff */
[----:B------:R-:W-:Y:S06]  /*21f0*/  BRA `(.L_x_37) ;  /* 0x0000000000147947 */ /* 0x000fec0003800000 */
.L_x_31:
[----:B------:R-:W-:Y:S01]  /*2200*/  LOP3.LUT R2, R9, 0x80000000, R2, 0x48, !PT ;  /* 0x8000000009027812 */ /* 0x000fe200078e4802 */
[----:B------:R-:W-:Y:S06]  /*2210*/  BRA `(.L_x_37) ;  /* 0x00000000000c7947 */ /* 0x000fec0003800000 */
.L_x_30:
[----:B------:R-:W0:Y:S01]  /*2220*/  MUFU.RSQ R2, -QNAN ;  /* 0xffc0000000027908 */ /* 0x000e220000001400 */
[----:B------:R-:W-:Y:S05]  /*2230*/  BRA `(.L_x_37) ;  /* 0x0000000000047947 */ /* 0x000fea0003800000 */
.L_x_29:
[----:B------:R-:W-:-:S07]  /*2240*/  FADD.FTZ R2, R2, R0 ;  /* 0x0000000002027221 */ /* 0x000fce0000010000 */
.L_x_37:
[----:B------:R-:W-:Y:S05]  /*2250*/  BSYNC.RECONVERGENT B1 ;  /* 0x0000000000017941 */ /* 0x000fea0003800200 */
.L_x_27:
[----:B------:R-:W-:Y:S02]  /*2260*/  IMAD.MOV.U32 R6, RZ, RZ, R4 ;  /* 0x000000ffff067224 */ /* 0x000fe400078e0004 */
[----:B------:R-:W-:-:S04]  /*2270*/  IMAD.MOV.U32 R7, RZ, RZ, 0x0 ;  /* 0x00000000ff077424 */ /* 0x000fc800078e00ff */
[----:B0-----:R-:W-:Y:S05]  /*2280*/  RET.REL.NODEC R6 `(_Z22generateSpectrumKernelP6float2S0_jjff) ;  /* 0xffffffdc065c7950 */ /* 0x001fea0003c3ffff */
.L_x_38:
        /* <DEDUP_REMOVED lines=15> */
.L_x_40:


//--------------------- .nv.global.init           --------------------------
	.section	.nv.global.init,"aw",@progbits
	.align	4
.nv.global.init:
	.type		__cudart_i2opi_f,@object
	.size		__cudart_i2opi_f,(.L_0 - __cudart_i2opi_f)
__cudart_i2opi_f:
        /*0000*/ 	.byte	0x41, 0x90, 0x43, 0x3c, 0x99, 0x95, 0x62, 0xdb, 0xc0, 0xdd, 0x34, 0xf5, 0xd1, 0x57, 0x27, 0xfc
        /*0010*/ 	.byte	0x29, 0x15, 0x44, 0x4e, 0x6e, 0x83, 0xf9, 0xa2
.L_0:


//--------------------- .nv.shared.reserved.0     --------------------------
	.section	.nv.shared.reserved.0,"aw",@nobits
	.weak		__nv_reservedSMEM_offset_0_alias
	.size		__nv_reservedSMEM_offset_0_alias, 0, 64
	.other		__nv_reservedSMEM_offset_0_alias,@"STO_CUDA_RESERVED_SHARED STV_DEFAULT"
__nv_reservedSMEM_offset_0_alias:
	.zero		0
	.zero		64


//--------------------- .nv.constant0._Z15KernelFFTCUDA_HPhPfiimf --------------------------
	.section	.nv.constant0._Z15KernelFFTCUDA_HPhPfiimf,"a",@progbits
	.sectionflags	@""
	.align	4
.nv.constant0._Z15KernelFFTCUDA_HPhPfiimf:
	.zero		932


//--------------------- .nv.constant0._Z20calculateSlopeKernelPfP6float2jj --------------------------
	.section	.nv.constant0._Z20calculateSlopeKernelPfP6float2jj,"a",@progbits
	.sectionflags	@""
	.align	4
.nv.constant0._Z20calculateSlopeKernelPfP6float2jj:
	.zero		920


//--------------------- .nv.constant0._Z22generateSpectrumKernelP6float2S0_jjff --------------------------
	.section	.nv.constant0._Z22generateSpectrumKernelP6float2S0_jjff,"a",@progbits
	.sectionflags	@""
	.align	4
.nv.constant0._Z22generateSpectrumKernelP6float2S0_jjff:
	.zero		928


//--------------------- SYMBOLS --------------------------

	.type		.nv.reservedSmem.offset0,@object
	.size		.nv.reservedSmem.offset0,0x4
